//
// Generated by NVIDIA NVVM Compiler
//
// Compiler Build ID: CL-36424714
// Cuda compilation tools, release 13.0, V13.0.88
// Based on NVVM 20.0.0
//

.version 9.0
.target sm_100
.address_size 64

	// .globl	_Z7softmaxPfS_i

.visible .entry _Z7softmaxPfS_i(
	.param .u64 .ptr .align 1 _Z7softmaxPfS_i_param_0,
	.param .u64 .ptr .align 1 _Z7softmaxPfS_i_param_1,
	.param .u32 _Z7softmaxPfS_i_param_2
)
{
	.reg .pred 	%p<20>;
	.reg .b32 	%r<76>;
	.reg .b32 	%f<305>;
	.reg .b64 	%rd<32>;

	ld.param.u64 	%rd12, [_Z7softmaxPfS_i_param_0];
	ld.param.u64 	%rd11, [_Z7softmaxPfS_i_param_1];
	ld.param.u32 	%r28, [_Z7softmaxPfS_i_param_2];
	cvta.to.global.u64 	%rd1, %rd12;
	mov.u32 	%r29, %ctaid.x;
	mov.u32 	%r30, %ntid.x;
	mov.u32 	%r31, %tid.x;
	mad.lo.s32 	%r1, %r29, %r30, %r31;
	setp.ge.s32 	%p1, %r1, %r28;
	@%p1 bra 	$L__BB0_27;
	mul.wide.s32 	%rd13, %r1, 4;
	add.s64 	%rd14, %rd1, %rd13;
	ld.global.f32 	%f1, [%rd14];
	setp.lt.s32 	%p2, %r28, 1;
	mov.f32 	%f295, %f1;
	@%p2 bra 	$L__BB0_14;
	and.b32  	%r2, %r28, 15;
	setp.lt.u32 	%p3, %r28, 16;
	mov.b32 	%r67, 0;
	mov.f32 	%f295, %f1;
	@%p3 bra 	$L__BB0_5;
	and.b32  	%r67, %r28, 2147483632;
	neg.s32 	%r71, %r67;
	add.s64 	%rd30, %rd1, 32;
	mov.f32 	%f295, %f1;
$L__BB0_4:
	.pragma "nounroll";
	ld.global.f32 	%f28, [%rd30+-32];
	max.f32 	%f29, %f295, %f28;
	ld.global.f32 	%f30, [%rd30+-28];
	max.f32 	%f31, %f29, %f30;
	ld.global.f32 	%f32, [%rd30+-24];
	max.f32 	%f33, %f31, %f32;
	ld.global.f32 	%f34, [%rd30+-20];
	max.f32 	%f35, %f33, %f34;
	ld.global.f32 	%f36, [%rd30+-16];
	max.f32 	%f37, %f35, %f36;
	ld.global.f32 	%f38, [%rd30+-12];
	max.f32 	%f39, %f37, %f38;
	ld.global.f32 	%f40, [%rd30+-8];
	max.f32 	%f41, %f39, %f40;
	ld.global.f32 	%f42, [%rd30+-4];
	max.f32 	%f43, %f41, %f42;
	ld.global.f32 	%f44, [%rd30];
	max.f32 	%f45, %f43, %f44;
	ld.global.f32 	%f46, [%rd30+4];
	max.f32 	%f47, %f45, %f46;
	ld.global.f32 	%f48, [%rd30+8];
	max.f32 	%f49, %f47, %f48;
	ld.global.f32 	%f50, [%rd30+12];
	max.f32 	%f51, %f49, %f50;
	ld.global.f32 	%f52, [%rd30+16];
	max.f32 	%f53, %f51, %f52;
	ld.global.f32 	%f54, [%rd30+20];
	max.f32 	%f55, %f53, %f54;
	ld.global.f32 	%f56, [%rd30+24];
	max.f32 	%f57, %f55, %f56;
	ld.global.f32 	%f58, [%rd30+28];
	max.f32 	%f295, %f57, %f58;
	add.s32 	%r71, %r71, 16;
	add.s64 	%rd30, %rd30, 64;
	setp.eq.s32 	%p4, %r71, 0;
	@%p4 bra 	$L__BB0_5;
	bra.uni 	$L__BB0_4;
$L__BB0_5:
	setp.eq.s32 	%p5, %r2, 0;
	@%p5 bra 	$L__BB0_14;
	and.b32  	%r6, %r28, 7;
	setp.lt.u32 	%p6, %r2, 8;
	@%p6 bra 	$L__BB0_8;
	mul.wide.u32 	%rd15, %r67, 4;
	add.s64 	%rd16, %rd1, %rd15;
	ld.global.f32 	%f60, [%rd16];
	max.f32 	%f61, %f295, %f60;
	ld.global.f32 	%f62, [%rd16+4];
	max.f32 	%f63, %f61, %f62;
	ld.global.f32 	%f64, [%rd16+8];
	max.f32 	%f65, %f63, %f64;
	ld.global.f32 	%f66, [%rd16+12];
	max.f32 	%f67, %f65, %f66;
	ld.global.f32 	%f68, [%rd16+16];
	max.f32 	%f69, %f67, %f68;
	ld.global.f32 	%f70, [%rd16+20];
	max.f32 	%f71, %f69, %f70;
	ld.global.f32 	%f72, [%rd16+24];
	max.f32 	%f73, %f71, %f72;
	ld.global.f32 	%f74, [%rd16+28];
	max.f32 	%f295, %f73, %f74;
	add.s32 	%r67, %r67, 8;
$L__BB0_8:
	setp.eq.s32 	%p7, %r6, 0;
	@%p7 bra 	$L__BB0_14;
	and.b32  	%r9, %r28, 3;
	setp.lt.u32 	%p8, %r6, 4;
	@%p8 bra 	$L__BB0_11;
	mul.wide.u32 	%rd17, %r67, 4;
	add.s64 	%rd18, %rd1, %rd17;
	ld.global.f32 	%f76, [%rd18];
	max.f32 	%f77, %f295, %f76;
	ld.global.f32 	%f78, [%rd18+4];
	max.f32 	%f79, %f77, %f78;
	ld.global.f32 	%f80, [%rd18+8];
	max.f32 	%f81, %f79, %f80;
	ld.global.f32 	%f82, [%rd18+12];
	max.f32 	%f295, %f81, %f82;
	add.s32 	%r67, %r67, 4;
$L__BB0_11:
	setp.eq.s32 	%p9, %r9, 0;
	@%p9 bra 	$L__BB0_14;
	mul.wide.u32 	%rd19, %r67, 4;
	add.s64 	%rd29, %rd1, %rd19;
	neg.s32 	%r70, %r9;
$L__BB0_13:
	.pragma "nounroll";
	ld.global.f32 	%f83, [%rd29];
	max.f32 	%f295, %f295, %f83;
	add.s64 	%rd29, %rd29, 4;
	add.s32 	%r70, %r70, 1;
	setp.ne.s32 	%p10, %r70, 0;
	@%p10 bra 	$L__BB0_13;
$L__BB0_14:
	setp.lt.s32 	%p11, %r28, 1;
	mov.f32 	%f304, 0f00000000;
	@%p11 bra 	$L__BB0_26;
	and.b32  	%r15, %r28, 7;
	setp.lt.u32 	%p12, %r28, 8;
	mov.f32 	%f304, 0f00000000;
	mov.b32 	%r73, 0;
	@%p12 bra 	$L__BB0_18;
	and.b32  	%r73, %r28, 2147483640;
	neg.s32 	%r72, %r73;
	add.s64 	%rd31, %rd1, 16;
	mov.f32 	%f304, 0f00000000;
$L__BB0_17:
	.pragma "nounroll";
	ld.global.f32 	%f88, [%rd31+-16];
	sub.f32 	%f89, %f88, %f295;
	fma.rn.f32 	%f90, %f89, 0f3BBB989D, 0f3F000000;
	cvt.sat.f32.f32 	%f91, %f90;
	mov.f32 	%f92, 0f4B400001;
	mov.f32 	%f93, 0f437C0000;
	fma.rm.f32 	%f94, %f91, %f93, %f92;
	add.f32 	%f95, %f94, 0fCB40007F;
	neg.f32 	%f96, %f95;
	fma.rn.f32 	%f97, %f89, 0f3FB8AA3B, %f96;
	fma.rn.f32 	%f98, %f89, 0f32A57060, %f97;
	mov.b32 	%r34, %f94;
	shl.b32 	%r35, %r34, 23;
	mov.b32 	%f99, %r35;
	ex2.approx.ftz.f32 	%f100, %f98;
	fma.rn.f32 	%f101, %f100, %f99, %f304;
	ld.global.f32 	%f102, [%rd31+-12];
	sub.f32 	%f103, %f102, %f295;
	fma.rn.f32 	%f104, %f103, 0f3BBB989D, 0f3F000000;
	cvt.sat.f32.f32 	%f105, %f104;
	fma.rm.f32 	%f106, %f105, %f93, %f92;
	add.f32 	%f107, %f106, 0fCB40007F;
	neg.f32 	%f108, %f107;
	fma.rn.f32 	%f109, %f103, 0f3FB8AA3B, %f108;
	fma.rn.f32 	%f110, %f103, 0f32A57060, %f109;
	mov.b32 	%r36, %f106;
	shl.b32 	%r37, %r36, 23;
	mov.b32 	%f111, %r37;
	ex2.approx.ftz.f32 	%f112, %f110;
	fma.rn.f32 	%f113, %f112, %f111, %f101;
	ld.global.f32 	%f114, [%rd31+-8];
	sub.f32 	%f115, %f114, %f295;
	fma.rn.f32 	%f116, %f115, 0f3BBB989D, 0f3F000000;
	cvt.sat.f32.f32 	%f117, %f116;
	fma.rm.f32 	%f118, %f117, %f93, %f92;
	add.f32 	%f119, %f118, 0fCB40007F;
	neg.f32 	%f120, %f119;
	fma.rn.f32 	%f121, %f115, 0f3FB8AA3B, %f120;
	fma.rn.f32 	%f122, %f115, 0f32A57060, %f121;
	mov.b32 	%r38, %f118;
	shl.b32 	%r39, %r38, 23;
	mov.b32 	%f123, %r39;
	ex2.approx.ftz.f32 	%f124, %f122;
	fma.rn.f32 	%f125, %f124, %f123, %f113;
	ld.global.f32 	%f126, [%rd31+-4];
	sub.f32 	%f127, %f126, %f295;
	fma.rn.f32 	%f128, %f127, 0f3BBB989D, 0f3F000000;
	cvt.sat.f32.f32 	%f129, %f128;
	fma.rm.f32 	%f130, %f129, %f93, %f92;
	add.f32 	%f131, %f130, 0fCB40007F;
	neg.f32 	%f132, %f131;
	fma.rn.f32 	%f133, %f127, 0f3FB8AA3B, %f132;
	fma.rn.f32 	%f134, %f127, 0f32A57060, %f133;
	mov.b32 	%r40, %f130;
	shl.b32 	%r41, %r40, 23;
	mov.b32 	%f135, %r41;
	ex2.approx.ftz.f32 	%f136, %f134;
	fma.rn.f32 	%f137, %f136, %f135, %f125;
	ld.global.f32 	%f138, [%rd31];
	sub.f32 	%f139, %f138, %f295;
	fma.rn.f32 	%f140, %f139, 0f3BBB989D, 0f3F000000;
	cvt.sat.f32.f32 	%f141, %f140;
	fma.rm.f32 	%f142, %f141, %f93, %f92;
	add.f32 	%f143, %f142, 0fCB40007F;
	neg.f32 	%f144, %f143;
	fma.rn.f32 	%f145, %f139, 0f3FB8AA3B, %f144;
	fma.rn.f32 	%f146, %f139, 0f32A57060, %f145;
	mov.b32 	%r42, %f142;
	shl.b32 	%r43, %r42, 23;
	mov.b32 	%f147, %r43;
	ex2.approx.ftz.f32 	%f148, %f146;
	fma.rn.f32 	%f149, %f148, %f147, %f137;
	ld.global.f32 	%f150, [%rd31+4];
	sub.f32 	%f151, %f150, %f295;
	fma.rn.f32 	%f152, %f151, 0f3BBB989D, 0f3F000000;
	cvt.sat.f32.f32 	%f153, %f152;
	fma.rm.f32 	%f154, %f153, %f93, %f92;
	add.f32 	%f155, %f154, 0fCB40007F;
	neg.f32 	%f156, %f155;
	fma.rn.f32 	%f157, %f151, 0f3FB8AA3B, %f156;
	fma.rn.f32 	%f158, %f151, 0f32A57060, %f157;
	mov.b32 	%r44, %f154;
	shl.b32 	%r45, %r44, 23;
	mov.b32 	%f159, %r45;
	ex2.approx.ftz.f32 	%f160, %f158;
	fma.rn.f32 	%f161, %f160, %f159, %f149;
	ld.global.f32 	%f162, [%rd31+8];
	sub.f32 	%f163, %f162, %f295;
	fma.rn.f32 	%f164, %f163, 0f3BBB989D, 0f3F000000;
	cvt.sat.f32.f32 	%f165, %f164;
	fma.rm.f32 	%f166, %f165, %f93, %f92;
	add.f32 	%f167, %f166, 0fCB40007F;
	neg.f32 	%f168, %f167;
	fma.rn.f32 	%f169, %f163, 0f3FB8AA3B, %f168;
	fma.rn.f32 	%f170, %f163, 0f32A57060, %f169;
	mov.b32 	%r46, %f166;
	shl.b32 	%r47, %r46, 23;
	mov.b32 	%f171, %r47;
	ex2.approx.ftz.f32 	%f172, %f170;
	fma.rn.f32 	%f173, %f172, %f171, %f161;
	ld.global.f32 	%f174, [%rd31+12];
	sub.f32 	%f175, %f174, %f295;
	fma.rn.f32 	%f176, %f175, 0f3BBB989D, 0f3F000000;
	cvt.sat.f32.f32 	%f177, %f176;
	fma.rm.f32 	%f178, %f177, %f93, %f92;
	add.f32 	%f179, %f178, 0fCB40007F;
	neg.f32 	%f180, %f179;
	fma.rn.f32 	%f181, %f175, 0f3FB8AA3B, %f180;
	fma.rn.f32 	%f182, %f175, 0f32A57060, %f181;
	mov.b32 	%r48, %f178;
	shl.b32 	%r49, %r48, 23;
	mov.b32 	%f183, %r49;
	ex2.approx.ftz.f32 	%f184, %f182;
	fma.rn.f32 	%f304, %f184, %f183, %f173;
	add.s32 	%r72, %r72, 8;
	add.s64 	%rd31, %rd31, 32;
	setp.ne.s32 	%p13, %r72, 0;
	@%p13 bra 	$L__BB0_17;
$L__BB0_18:
	setp.eq.s32 	%p14, %r15, 0;
	@%p14 bra 	$L__BB0_26;
	and.b32  	%r23, %r28, 3;
	setp.lt.u32 	%p15, %r15, 4;
	@%p15 bra 	$L__BB0_21;
	mul.wide.u32 	%rd20, %r73, 4;
	add.s64 	%rd21, %rd1, %rd20;
	ld.global.f32 	%f186, [%rd21];
	sub.f32 	%f187, %f186, %f295;
	fma.rn.f32 	%f188, %f187, 0f3BBB989D, 0f3F000000;
	cvt.sat.f32.f32 	%f189, %f188;
	mov.f32 	%f190, 0f4B400001;
	mov.f32 	%f191, 0f437C0000;
	fma.rm.f32 	%f192, %f189, %f191, %f190;
	add.f32 	%f193, %f192, 0fCB40007F;
	neg.f32 	%f194, %f193;
	fma.rn.f32 	%f195, %f187, 0f3FB8AA3B, %f194;
	fma.rn.f32 	%f196, %f187, 0f32A57060, %f195;
	mov.b32 	%r50, %f192;
	shl.b32 	%r51, %r50, 23;
	mov.b32 	%f197, %r51;
	ex2.approx.ftz.f32 	%f198, %f196;
	fma.rn.f32 	%f199, %f198, %f197, %f304;
	ld.global.f32 	%f200, [%rd21+4];
	sub.f32 	%f201, %f200, %f295;
	fma.rn.f32 	%f202, %f201, 0f3BBB989D, 0f3F000000;
	cvt.sat.f32.f32 	%f203, %f202;
	fma.rm.f32 	%f204, %f203, %f191, %f190;
	add.f32 	%f205, %f204, 0fCB40007F;
	neg.f32 	%f206, %f205;
	fma.rn.f32 	%f207, %f201, 0f3FB8AA3B, %f206;
	fma.rn.f32 	%f208, %f201, 0f32A57060, %f207;
	mov.b32 	%r52, %f204;
	shl.b32 	%r53, %r52, 23;
	mov.b32 	%f209, %r53;
	ex2.approx.ftz.f32 	%f210, %f208;
	fma.rn.f32 	%f211, %f210, %f209, %f199;
	ld.global.f32 	%f212, [%rd21+8];
	sub.f32 	%f213, %f212, %f295;
	fma.rn.f32 	%f214, %f213, 0f3BBB989D, 0f3F000000;
	cvt.sat.f32.f32 	%f215, %f214;
	fma.rm.f32 	%f216, %f215, %f191, %f190;
	add.f32 	%f217, %f216, 0fCB40007F;
	neg.f32 	%f218, %f217;
	fma.rn.f32 	%f219, %f213, 0f3FB8AA3B, %f218;
	fma.rn.f32 	%f220, %f213, 0f32A57060, %f219;
	mov.b32 	%r54, %f216;
	shl.b32 	%r55, %r54, 23;
	mov.b32 	%f221, %r55;
	ex2.approx.ftz.f32 	%f222, %f220;
	fma.rn.f32 	%f223, %f222, %f221, %f211;
	ld.global.f32 	%f224, [%rd21+12];
	sub.f32 	%f225, %f224, %f295;
	fma.rn.f32 	%f226, %f225, 0f3BBB989D, 0f3F000000;
	cvt.sat.f32.f32 	%f227, %f226;
	fma.rm.f32 	%f228, %f227, %f191, %f190;
	add.f32 	%f229, %f228, 0fCB40007F;
	neg.f32 	%f230, %f229;
	fma.rn.f32 	%f231, %f225, 0f3FB8AA3B, %f230;
	fma.rn.f32 	%f232, %f225, 0f32A57060, %f231;
	mov.b32 	%r56, %f228;
	shl.b32 	%r57, %r56, 23;
	mov.b32 	%f233, %r57;
	ex2.approx.ftz.f32 	%f234, %f232;
	fma.rn.f32 	%f304, %f234, %f233, %f223;
	add.s32 	%r73, %r73, 4;
$L__BB0_21:
	setp.eq.s32 	%p16, %r23, 0;
	@%p16 bra 	$L__BB0_26;
	setp.eq.s32 	%p17, %r23, 1;
	@%p17 bra 	$L__BB0_24;
	mul.wide.u32 	%rd22, %r73, 4;
	add.s64 	%rd23, %rd1, %rd22;
	ld.global.f32 	%f236, [%rd23];
	sub.f32 	%f237, %f236, %f295;
	fma.rn.f32 	%f238, %f237, 0f3BBB989D, 0f3F000000;
	cvt.sat.f32.f32 	%f239, %f238;
	mov.f32 	%f240, 0f4B400001;
	mov.f32 	%f241, 0f437C0000;
	fma.rm.f32 	%f242, %f239, %f241, %f240;
	add.f32 	%f243, %f242, 0fCB40007F;
	neg.f32 	%f244, %f243;
	fma.rn.f32 	%f245, %f237, 0f3FB8AA3B, %f244;
	fma.rn.f32 	%f246, %f237, 0f32A57060, %f245;
	mov.b32 	%r58, %f242;
	shl.b32 	%r59, %r58, 23;
	mov.b32 	%f247, %r59;
	ex2.approx.ftz.f32 	%f248, %f246;
	fma.rn.f32 	%f249, %f248, %f247, %f304;
	ld.global.f32 	%f250, [%rd23+4];
	sub.f32 	%f251, %f250, %f295;
	fma.rn.f32 	%f252, %f251, 0f3BBB989D, 0f3F000000;
	cvt.sat.f32.f32 	%f253, %f252;
	fma.rm.f32 	%f254, %f253, %f241, %f240;
	add.f32 	%f255, %f254, 0fCB40007F;
	neg.f32 	%f256, %f255;
	fma.rn.f32 	%f257, %f251, 0f3FB8AA3B, %f256;
	fma.rn.f32 	%f258, %f251, 0f32A57060, %f257;
	mov.b32 	%r60, %f254;
	shl.b32 	%r61, %r60, 23;
	mov.b32 	%f259, %r61;
	ex2.approx.ftz.f32 	%f260, %f258;
	fma.rn.f32 	%f304, %f260, %f259, %f249;
	add.s32 	%r73, %r73, 2;
$L__BB0_24:
	and.b32  	%r62, %r28, 1;
	setp.eq.b32 	%p18, %r62, 1;
	not.pred 	%p19, %p18;
	@%p19 bra 	$L__BB0_26;
	mul.wide.u32 	%rd24, %r73, 4;
	add.s64 	%rd25, %rd1, %rd24;
	ld.global.f32 	%f261, [%rd25];
	sub.f32 	%f262, %f261, %f295;
	fma.rn.f32 	%f263, %f262, 0f3BBB989D, 0f3F000000;
	cvt.sat.f32.f32 	%f264, %f263;
	mov.f32 	%f265, 0f4B400001;
	mov.f32 	%f266, 0f437C0000;
	fma.rm.f32 	%f267, %f264, %f266, %f265;
	add.f32 	%f268, %f267, 0fCB40007F;
	neg.f32 	%f269, %f268;
	fma.rn.f32 	%f270, %f262, 0f3FB8AA3B, %f269;
	fma.rn.f32 	%f271, %f262, 0f32A57060, %f270;
	mov.b32 	%r63, %f267;
	shl.b32 	%r64, %r63, 23;
	mov.b32 	%f272, %r64;
	ex2.approx.ftz.f32 	%f273, %f271;
	fma.rn.f32 	%f304, %f273, %f272, %f304;
$L__BB0_26:
	sub.f32 	%f274, %f1, %f295;
	fma.rn.f32 	%f275, %f274, 0f3BBB989D, 0f3F000000;
	cvt.sat.f32.f32 	%f276, %f275;
	mov.f32 	%f277, 0f4B400001;
	mov.f32 	%f278, 0f437C0000;
	fma.rm.f32 	%f279, %f276, %f278, %f277;
	add.f32 	%f280, %f279, 0fCB40007F;
	neg.f32 	%f281, %f280;
	fma.rn.f32 	%f282, %f274, 0f3FB8AA3B, %f281;
	fma.rn.f32 	%f283, %f274, 0f32A57060, %f282;
	mov.b32 	%r65, %f279;
	shl.b32 	%r66, %r65, 23;
	mov.b32 	%f284, %r66;
	ex2.approx.ftz.f32 	%f285, %f283;
	mul.f32 	%f286, %f285, %f284;
	div.rn.f32 	%f287, %f286, %f304;
	cvta.to.global.u64 	%rd26, %rd11;
	add.s64 	%rd28, %rd26, %rd13;
	st.global.f32 	[%rd28], %f287;
$L__BB0_27:
	ret;

}


// ===== COMPILED SASS (sm_100) =====

	.target	sm_100

	.elftype	@"ET_EXEC"


//--------------------- .note.nv.tkinfo           --------------------------
	.section	.note.nv.tkinfo,"",@"SHT_NOTE"
	.sectionflags	@"SHF_NOTE_NV_TKINFO"
	.tkinfo
        /*0018*/ 	.word	0x00000002
        /*0030*/ 	.string	""
        /*0030*/ 	.string	"ptxas"
        /*0030*/ 	.string	"Cuda compilation tools, release 13.0, V13.0.88"
        /*0030*/ 	.string	"Build cuda_13.0.r13.0/compiler.36424714_0"
        /*0030*/ 	.string	"-arch sm_100 -m 64 "



//--------------------- .note.nv.cuinfo           --------------------------
	.section	.note.nv.cuinfo,"",@"SHT_NOTE"
	.sectionflags	@"SHF_NOTE_NV_CUINFO"
        /*0018*/ 	.short	0x0002
        /*001a*/ 	.short	0x0064
        /*001c*/ 	.short	0x0082
	.zero		2


//--------------------- .nv.info                  --------------------------
	.section	.nv.info,"",@"SHT_CUDA_INFO"
	.align	4


	//----- nvinfo : EIATTR_REGCOUNT
	.align		4
        /*0000*/ 	.byte	0x04, 0x2f
        /*0002*/ 	.short	(.L_1 - .L_0)
	.align		4
.L_0:
        /*0004*/ 	.word	index@(_Z7softmaxPfS_i)
        /*0008*/ 	.word	0x0000001f


	//----- nvinfo : EIATTR_FRAME_SIZE
	.align		4
.L_1:
        /*000c*/ 	.byte	0x04, 0x11
        /*000e*/ 	.short	(.L_3 - .L_2)
	.align		4
.L_2:
        /*0010*/ 	.word	index@($__internal_0_$__cuda_sm3x_div_rn_noftz_f32_slowpath)
        /*0014*/ 	.word	0x00000000


	//----- nvinfo : EIATTR_FRAME_SIZE
	.align		4
.L_3:
        /*0018*/ 	.byte	0x04, 0x11
        /*001a*/ 	.short	(.L_5 - .L_4)
	.align		4
.L_4:
        /*001c*/ 	.word	index@(_Z7softmaxPfS_i)
        /*0020*/ 	.word	0x00000000


	//----- nvinfo : EIATTR_MIN_STACK_SIZE
	.align		4
.L_5:
        /*0024*/ 	.byte	0x04, 0x12
        /*0026*/ 	.short	(.L_7 - .L_6)
	.align		4
.L_6:
        /*0028*/ 	.word	index@(_Z7softmaxPfS_i)
        /*002c*/ 	.word	0x00000000
.L_7:


//--------------------- .nv.compat                --------------------------
	.section	.nv.compat,"",@"SHT_CUDA_COMPAT_INFO"
	.align	4
        /*0000*/ 	.byte	0x02, 0x09, 0x00, 0x00, 0x02, 0x02, 0x01, 0x00, 0x02, 0x05, 0x05, 0x00, 0x03, 0x07, 0x01, 0x01
        /*0010*/ 	.byte	0x02, 0x03, 0x00, 0x00, 0x02, 0x06, 0x01, 0x00, 0x04, 0x0b, 0x08, 0x00, 0x01, 0x00, 0x00, 0x00
        /*0020*/ 	.byte	0x00, 0x00, 0x00, 0x00


//--------------------- .nv.info._Z7softmaxPfS_i  --------------------------
	.section	.nv.info._Z7softmaxPfS_i,"",@"SHT_CUDA_INFO"
	.sectionflags	@""
	.align	4


	//----- nvinfo : EIATTR_CUDA_API_VERSION
	.align		4
        /*0000*/ 	.byte	0x04, 0x37
        /*0002*/ 	.short	(.L_9 - .L_8)
.L_8:
        /*0004*/ 	.word	0x00000082


	//----- nvinfo : EIATTR_KPARAM_INFO
	.align		4
.L_9:
        /*0008*/ 	.byte	0x04, 0x17
        /*000a*/ 	.short	(.L_11 - .L_10)
.L_10:
        /*000c*/ 	.word	0x00000000
        /*0010*/ 	.short	0x0002
        /*0012*/ 	.short	0x0010
        /*0014*/ 	.byte	0x00, 0xf0, 0x11, 0x00


	//----- nvinfo : EIATTR_KPARAM_INFO
	.align		4
.L_11:
        /*0018*/ 	.byte	0x04, 0x17
        /*001a*/ 	.short	(.L_13 - .L_12)
.L_12:
        /*001c*/ 	.word	0x00000000
        /*0020*/ 	.short	0x0001
        /*0022*/ 	.short	0x0008
        /*0024*/ 	.byte	0x00, 0xf5, 0x21, 0x00


	//----- nvinfo : EIATTR_KPARAM_INFO
	.align		4
.L_13:
        /*0028*/ 	.byte	0x04, 0x17
        /*002a*/ 	.short	(.L_15 - .L_14)
.L_14:
        /*002c*/ 	.word	0x00000000
        /*0030*/ 	.short	0x0000
        /*0032*/ 	.short	0x0000
        /*0034*/ 	.byte	0x00, 0xf5, 0x21, 0x00


	//----- nvinfo : EIATTR_SPARSE_MMA_MASK
	.align		4
.L_15:
        /*0038*/ 	.byte	0x03, 0x50
        /*003a*/ 	.short	0x0000


	//----- nvinfo : EIATTR_MAXREG_COUNT
	.align		4
        /*003c*/ 	.byte	0x03, 0x1b
        /*003e*/ 	.short	0x00ff


	//----- nvinfo : EIATTR_MERCURY_ISA_VERSION
	.align		4
        /*0040*/ 	.byte	0x03, 0x5f
        /*0042*/ 	.short	0x0101


	//----- nvinfo : EIATTR_VRC_CTA_INIT_COUNT
	.align		4
        /*0044*/ 	.byte	0x02, 0x4a
	.zero		1
	.zero		1


	//----- nvinfo : EIATTR_EXIT_INSTR_OFFSETS
	.align		4
        /*0048*/ 	.byte	0x04, 0x1c
        /*004a*/ 	.short	(.L_17 - .L_16)


	//   ....[0]....
.L_16:
        /*004c*/ 	.word	0x00000070


	//   ....[1]....
        /*0050*/ 	.word	0x00001510


	//----- nvinfo : EIATTR_CRS_STACK_SIZE
	.align		4
.L_17:
        /*0054*/ 	.byte	0x04, 0x1e
        /*0056*/ 	.short	(.L_19 - .L_18)
.L_18:
        /*0058*/ 	.word	0x00000000


	//----- nvinfo : EIATTR_CBANK_PARAM_SIZE
	.align		4
.L_19:
        /*005c*/ 	.byte	0x03, 0x19
        /*005e*/ 	.short	0x0014


	//----- nvinfo : EIATTR_PARAM_CBANK
	.align		4
        /*0060*/ 	.byte	0x04, 0x0a
        /*0062*/ 	.short	(.L_21 - .L_20)
	.align		4
.L_20:
        /*0064*/ 	.word	index@(.nv.constant0._Z7softmaxPfS_i)
        /*0068*/ 	.short	0x0380
        /*006a*/ 	.short	0x0014


	//----- nvinfo : EIATTR_SW_WAR
	.align		4
.L_21:
        /*006c*/ 	.byte	0x04, 0x36
        /*006e*/ 	.short	(.L_23 - .L_22)
.L_22:
        /*0070*/ 	.word	0x00000008
.L_23:


//--------------------- .nv.callgraph             --------------------------
	.section	.nv.callgraph,"",@"SHT_CUDA_CALLGRAPH"
	.align	4
	.sectionentsize	8
	.align		4
        /*0000*/ 	.word	0x00000000
	.align		4
        /*0004*/ 	.word	0xffffffff
	.align		4
        /*0008*/ 	.word	0x00000000
	.align		4
        /*000c*/ 	.word	0xfffffffe
	.align		4
        /*0010*/ 	.word	0x00000000
	.align		4
        /*0014*/ 	.word	0xfffffffd
	.align		4
        /*0018*/ 	.word	0x00000000
	.align		4
        /*001c*/ 	.word	0xfffffffc


//--------------------- .text._Z7softmaxPfS_i     --------------------------
	.section	.text._Z7softmaxPfS_i,"ax",@progbits
	.align	128
        .global         _Z7softmaxPfS_i
        .type           _Z7softmaxPfS_i,@function
        .size           _Z7softmaxPfS_i,(.L_x_25 - _Z7softmaxPfS_i)
        .other          _Z7softmaxPfS_i,@"STO_CUDA_ENTRY STV_DEFAULT"
_Z7softmaxPfS_i:
.text._Z7softmaxPfS_i:
[----:B------:R-:W-:Y:S01]  /*0000*/  LDC R1, c[0x0][0x37c] ;  /* 0x0000df00ff017b82 */ /* 0x000fe20000000800 */
[----:B------:R-:W0:Y:S07]  /*0010*/  S2R R3, SR_TID.X ;  /* 0x0000000000037919 */ /* 0x000e2e0000002100 */
[----:B------:R-:W0:Y:S01]  /*0020*/  S2UR UR5, SR_CTAID.X ;  /* 0x00000000000579c3 */ /* 0x000e220000002500 */
[----:B------:R-:W1:Y:S07]  /*0030*/  LDCU UR4, c[0x0][0x390] ;  /* 0x00007200ff0477ac */ /* 0x000e6e0008000800 */
[----:B------:R-:W0:Y:S02]  /*0040*/  LDC R4, c[0x0][0x360] ;  /* 0x0000d800ff047b82 */ /* 0x000e240000000800 */
[----:B0-----:R-:W-:-:S05]  /*0050*/  IMAD R4, R4, UR5, R3 ;  /* 0x0000000504047c24 */ /* 0x001fca000f8e0203 */
[----:B-1----:R-:W-:-:S13]  /*0060*/  ISETP.GE.AND P0, PT, R4, UR4, PT ;  /* 0x0000000404007c0c */ /* 0x002fda000bf06270 */
[----:B------:R-:W-:Y:S05]  /*0070*/  @P0 EXIT ;  /* 0x000000000000094d */ /* 0x000fea0003800000 */
[----:B------:R-:W0:Y:S01]  /*0080*/  LDC.64 R2, c[0x0][0x380] ;  /* 0x0000e000ff027b82 */ /* 0x000e220000000a00 */
[----:B------:R-:W1:Y:S01]  /*0090*/  LDCU.64 UR10, c[0x0][0x358] ;  /* 0x00006b00ff0a77ac */ /* 0x000e620008000a00 */
[----:B0-----:R-:W-:-:S05]  /*00a0*/  IMAD.WIDE R2, R4, 0x4, R2 ;  /* 0x0000000404027825 */ /* 0x001fca00078e0202 */
[----:B-1----:R-:W2:Y:S01]  /*00b0*/  LDG.E R0, desc[UR10][R2.64] ;  /* 0x0000000a02007981 */ /* 0x002ea2000c1e1900 */
[----:B------:R-:W-:Y:S01]  /*00c0*/  UISETP.GE.AND UP0, UPT, UR4, 0x1, UPT ;  /* 0x000000010400788c */ /* 0x000fe2000bf06270 */
[----:B--2---:R-:W-:-:S08]  /*00d0*/  MOV R5, R0 ;  /* 0x0000000000057202 */ /* 0x004fd00000000f00 */
[----:B------:R-:W-:Y:S05]  /*00e0*/  BRA.U !UP0, `(.L_x_0) ;  /* 0x0000000508747547 */ /* 0x000fea000b800000 */
[----:B------:R-:W-:Y:S01]  /*00f0*/  UISETP.GE.U32.AND UP1, UPT, UR4, 0x10, UPT ;  /* 0x000000100400788c */ /* 0x000fe2000bf26070 */
[----:B------:R-:W-:Y:S01]  /*0100*/  HFMA2 R6, -RZ, RZ, 0, 0 ;  /* 0x00000000ff067431 */ /* 0x000fe200000001ff */
[----:B------:R-:W-:Y:S01]  /*0110*/  ULOP3.LUT UR8, UR4, 0xf, URZ, 0xc0, !UPT ;  /* 0x0000000f04087892 */ /* 0x000fe2000f8ec0ff */
[----:B------:R-:W-:-:S03]  /*0120*/  MOV R5, R0 ;  /* 0x0000000000057202 */ /* 0x000fc60000000f00 */
[----:B------:R-:W-:-:S03]  /*0130*/  UISETP.NE.AND UP0, UPT, UR8, URZ, UPT ;  /* 0x000000ff0800728c */ /* 0x000fc6000bf05270 */
[----:B------:R-:W-:Y:S08]  /*0140*/  BRA.U !UP1, `(.L_x_1) ;  /* 0x00000001099c7547 */ /* 0x000ff0000b800000 */
[----:B------:R-:W0:Y:S01]  /*0150*/  LDCU.64 UR6, c[0x0][0x380] ;  /* 0x00007000ff0677ac */ /* 0x000e220008000a00 */
[----:B------:R-:W-:Y:S01]  /*0160*/  MOV R5, R0 ;  /* 0x0000000000057202 */ /* 0x000fe20000000f00 */
[----:B------:R-:W-:-:S06]  /*0170*/  ULOP3.LUT UR4, UR4, 0x7ffffff0, URZ, 0xc0, !UPT ;  /* 0x7ffffff004047892 */ /* 0x000fcc000f8ec0ff */
[----:B------:R-:W-:Y:S01]  /*0180*/  MOV R6, UR4 ;  /* 0x0000000400067c02 */ /* 0x000fe20008000f00 */
[----:B0-----:R-:W-:-:S04]  /*0190*/  UIADD3 UR5, UP1, UPT, UR6, 0x20, URZ ;  /* 0x0000002006057890 */ /* 0x001fc8000ff3e0ff */
[----:B------:R-:W-:Y:S02]  /*01a0*/  UIADD3.X UR6, UPT, UPT, URZ, UR7, URZ, UP1, !UPT ;  /* 0x00000007ff067290 */ /* 0x000fe40008ffe4ff */
[----:B------:R-:W-:Y:S01]  /*01b0*/  MOV R10, UR5 ;  /* 0x00000005000a7c02 */ /* 0x000fe20008000f00 */
[----:B------:R-:W-:-:S03]  /*01c0*/  UIADD3 UR7, UPT, UPT, -UR4, URZ, URZ ;  /* 0x000000ff04077290 */ /* 0x000fc6000fffe1ff */
[----:B------:R-:W-:-:S09]  /*01d0*/  MOV R3, UR6 ;  /* 0x0000000600037c02 */ /* 0x000fd20008000f00 */
.L_x_2:
[----:B------:R-:W-:-:S05]  /*01e0*/  MOV R2, R10 ;  /* 0x0000000a00027202 */ /* 0x000fca0000000f00 */
[----:B------:R-:W2:Y:S04]  /*01f0*/  LDG.E R10, desc[UR10][R2.64+-0x20] ;  /* 0xffffe00a020a7981 */ /* 0x000ea8000c1e1900 */
[----:B------:R-:W2:Y:S04]  /*0200*/  LDG.E R9, desc[UR10][R2.64+-0x1c] ;  /* 0xffffe40a02097981 */ /* 0x000ea8000c1e1900 */
[----:B------:R-:W3:Y:S04]  /*0210*/  LDG.E R12, desc[UR10][R2.64+-0x18] ;  /* 0xffffe80a020c7981 */ /* 0x000ee8000c1e1900 */
[----:B------:R-:W3:Y:S04]  /*0220*/  LDG.E R11, desc[UR10][R2.64+-0x14] ;  /* 0xffffec0a020b7981 */ /* 0x000ee8000c1e1900 */
[----:B------:R-:W4:Y:S04]  /*0230*/  LDG.E R14, desc[UR10][R2.64+-0x10] ;  /* 0xfffff00a020e7981 */ /* 0x000f28000c1e1900 */
[----:B------:R-:W4:Y:S04]  /*0240*/  LDG.E R13, desc[UR10][R2.64+-0xc] ;  /* 0xfffff40a020d7981 */ /* 0x000f28000c1e1900 */
[----:B------:R-:W5:Y:S04]  /*0250*/  LDG.E R16, desc[UR10][R2.64+-0x8] ;  /* 0xfffff80a02107981 */ /* 0x000f68000c1e1900 */
        /* <DEDUP_REMOVED lines=8> */
[----:B------:R0:W5:Y:S01]  /*02e0*/  LDG.E R8, desc[UR10][R2.64+0x1c] ;  /* 0x00001c0a02087981 */ /* 0x000162000c1e1900 */
[----:B------:R-:W-:-:S04]  /*02f0*/  UIADD3 UR7, UPT, UPT, UR7, 0x10, URZ ;  /* 0x0000001007077890 */ /* 0x000fc8000fffe0ff */
[----:B------:R-:W-:Y:S01]  /*0300*/  UISETP.NE.AND UP1, UPT, UR7, URZ, UPT ;  /* 0x000000ff0700728c */ /* 0x000fe2000bf25270 */
[----:B--2---:R-:W-:Y:S02]  /*0310*/  FMNMX3 R9, R5, R10, R9, !PT ;  /* 0x0000000a05097276 */ /* 0x004fe40007800009 */
[----:B------:R-:W-:-:S04]  /*0320*/  IADD3 R10, P0, PT, R2, 0x40, RZ ;  /* 0x00000040020a7810 */ /* 0x000fc80007f1e0ff */
[----:B0-----:R-:W-:Y:S02]  /*0330*/  IADD3.X R3, PT, PT, RZ, R3, RZ, P0, !PT ;  /* 0x00000003ff037210 */ /* 0x001fe400007fe4ff */
[----:B---3--:R-:W-:-:S04]  /*0340*/  FMNMX3 R9, R9, R12, R11, !PT ;  /* 0x0000000c09097276 */ /* 0x008fc8000780000b */
[----:B----4-:R-:W-:-:S04]  /*0350*/  FMNMX3 R9, R9, R14, R13, !PT ;  /* 0x0000000e09097276 */ /* 0x010fc8000780000d */
[----:B-----5:R-:W-:-:S04]  /*0360*/  FMNMX3 R9, R9, R16, R15, !PT ;  /* 0x0000001009097276 */ /* 0x020fc8000780000f */
[----:B------:R-:W-:-:S04]  /*0370*/  FMNMX3 R9, R9, R18, R17, !PT ;  /* 0x0000001209097276 */ /* 0x000fc80007800011 */
[----:B------:R-:W-:-:S04]  /*0380*/  FMNMX3 R9, R9, R20, R19, !PT ;  /* 0x0000001409097276 */ /* 0x000fc80007800013 */
[----:B------:R-:W-:-:S04]  /*0390*/  FMNMX3 R9, R9, R22, R21, !PT ;  /* 0x0000001609097276 */ /* 0x000fc80007800015 */
[----:B------:R-:W-:Y:S01]  /*03a0*/  FMNMX3 R5, R9, R7, R8, !PT ;  /* 0x0000000709057276 */ /* 0x000fe20007800008 */
[----:B------:R-:W-:Y:S06]  /*03b0*/  BRA.U UP1, `(.L_x_2) ;  /* 0xfffffffd01887547 */ /* 0x000fec000b83ffff */
.L_x_1:
[----:B------:R-:W-:Y:S05]  /*03c0*/  BRA.U !UP0, `(.L_x_0) ;  /* 0x0000000108bc7547 */ /* 0x000fea000b800000 */
[----:B------:R-:W0:Y:S01]  /*03d0*/  LDCU UR4, c[0x0][0x390] ;  /* 0x00007200ff0477ac */ /* 0x000e220008000800 */
[----:B------:R-:W-:Y:S02]  /*03e0*/  UISETP.GE.U32.AND UP0, UPT, UR8, 0x8, UPT ;  /* 0x000000080800788c */ /* 0x000fe4000bf06070 */
[----:B0-----:R-:W-:-:S04]  /*03f0*/  ULOP3.LUT UR5, UR4, 0x7, URZ, 0xc0, !UPT ;  /* 0x0000000704057892 */ /* 0x001fc8000f8ec0ff */
[----:B------:R-:W-:-:S03]  /*0400*/  UISETP.NE.AND UP1, UPT, UR5, URZ, UPT ;  /* 0x000000ff0500728c */ /* 0x000fc6000bf25270 */
[----:B------:R-:W-:Y:S08]  /*0410*/  BRA.U !UP0, `(.L_x_3) ;  /* 0x00000001083c7547 */ /* 0x000ff0000b800000 */
[----:B------:R-:W0:Y:S02]  /*0420*/  LDC.64 R2, c[0x0][0x380] ;  /* 0x0000e000ff027b82 */ /* 0x000e240000000a00 */
[----:B0-----:R-:W-:-:S05]  /*0430*/  IMAD.WIDE.U32 R2, R6, 0x4, R2 ;  /* 0x0000000406027825 */ /* 0x001fca00078e0002 */
[----:B------:R-:W2:Y:S04]  /*0440*/  LDG.E R8, desc[UR10][R2.64] ;  /* 0x0000000a02087981 */ /* 0x000ea8000c1e1900 */
[----:B------:R-:W2:Y:S04]  /*0450*/  LDG.E R7, desc[UR10][R2.64+0x4] ;  /* 0x0000040a02077981 */ /* 0x000ea8000c1e1900 */
[----:B------:R-:W3:Y:S04]  /*0460*/  LDG.E R10, desc[UR10][R2.64+0x8] ;  /* 0x0000080a020a7981 */ /* 0x000ee8000c1e1900 */
[----:B------:R-:W3:Y:S04]  /*0470*/  LDG.E R9, desc[UR10][R2.64+0xc] ;  /* 0x00000c0a02097981 */ /* 0x000ee8000c1e1900 */
[----:B------:R-:W4:Y:S04]  /*0480*/  LDG.E R12, desc[UR10][R2.64+0x10] ;  /* 0x0000100a020c7981 */ /* 0x000f28000c1e1900 */
[----:B------:R-:W4:Y:S04]  /*0490*/  LDG.E R11, desc[UR10][R2.64+0x14] ;  /* 0x0000140a020b7981 */ /* 0x000f28000c1e1900 */
[----:B------:R-:W5:Y:S04]  /*04a0*/  LDG.E R14, desc[UR10][R2.64+0x18] ;  /* 0x0000180a020e7981 */ /* 0x000f68000c1e1900 */
[----:B------:R-:W5:Y:S01]  /*04b0*/  LDG.E R13, desc[UR10][R2.64+0x1c] ;  /* 0x00001c0a020d7981 */ /* 0x000f62000c1e1900 */
[----:B------:R-:W-:-:S02]  /*04c0*/  IADD3 R6, PT, PT, R6, 0x8, RZ ;  /* 0x0000000806067810 */ /* 0x000fc40007ffe0ff */
[----:B--2---:R-:W-:-:S04]  /*04d0*/  FMNMX3 R7, R5, R8, R7, !PT ;  /* 0x0000000805077276 */ /* 0x004fc80007800007 */
[----:B---3--:R-:W-:-:S04]  /*04e0*/  FMNMX3 R7, R7, R10, R9, !PT ;  /* 0x0000000a07077276 */ /* 0x008fc80007800009 */
[----:B----4-:R-:W-:-:S04]  /*04f0*/  FMNMX3 R7, R7, R12, R11, !PT ;  /* 0x0000000c07077276 */ /* 0x010fc8000780000b */
[----:B-----5:R-:W-:-:S07]  /*0500*/  FMNMX3 R5, R7, R14, R13, !PT ;  /* 0x0000000e07057276 */ /* 0x020fce000780000d */
.L_x_3:
[----:B------:R-:W-:Y:S05]  /*0510*/  BRA.U !UP1, `(.L_x_0) ;  /* 0x0000000109687547 */ /* 0x000fea000b800000 */
[----:B------:R-:W-:Y:S02]  /*0520*/  UISETP.GE.U32.AND UP0, UPT, UR5, 0x4, UPT ;  /* 0x000000040500788c */ /* 0x000fe4000bf06070 */
[----:B------:R-:W-:-:S04]  /*0530*/  ULOP3.LUT UR4, UR4, 0x3, URZ, 0xc0, !UPT ;  /* 0x0000000304047892 */ /* 0x000fc8000f8ec0ff */
[----:B------:R-:W-:-:S03]  /*0540*/  UISETP.NE.AND UP1, UPT, UR4, URZ, UPT ;  /* 0x000000ff0400728c */ /* 0x000fc6000bf25270 */
[----:B------:R-:W-:Y:S08]  /*0550*/  BRA.U !UP0, `(.L_x_4) ;  /* 0x0000000108247547 */ /* 0x000ff0000b800000 */
[----:B------:R-:W0:Y:S02]  /*0560*/  LDC.64 R2, c[0x0][0x380] ;  /* 0x0000e000ff027b82 */ /* 0x000e240000000a00 */
[----:B0-----:R-:W-:-:S05]  /*0570*/  IMAD.WIDE.U32 R2, R6, 0x4, R2 ;  /* 0x0000000406027825 */ /* 0x001fca00078e0002 */
[----:B------:R-:W2:Y:S04]  /*0580*/  LDG.E R8, desc[UR10][R2.64] ;  /* 0x0000000a02087981 */ /* 0x000ea8000c1e1900 */
[----:B------:R-:W2:Y:S04]  /*0590*/  LDG.E R7, desc[UR10][R2.64+0x4] ;  /* 0x0000040a02077981 */ /* 0x000ea8000c1e1900 */
[----:B------:R-:W3:Y:S04]  /*05a0*/  LDG.E R10, desc[UR10][R2.64+0x8] ;  /* 0x0000080a020a7981 */ /* 0x000ee8000c1e1900 */
[----:B------:R-:W3:Y:S01]  /*05b0*/  LDG.E R9, desc[UR10][R2.64+0xc] ;  /* 0x00000c0a02097981 */ /* 0x000ee2000c1e1900 */
[----:B------:R-:W-:-:S02]  /*05c0*/  IADD3 R6, PT, PT, R6, 0x4, RZ ;  /* 0x0000000406067810 */ /* 0x000fc40007ffe0ff */
[----:B--2---:R-:W-:-:S04]  /*05d0*/  FMNMX3 R7, R5, R8, R7, !PT ;  /* 0x0000000805077276 */ /* 0x004fc80007800007 */
[----:B---3--:R-:W-:-:S07]  /*05e0*/  FMNMX3 R5, R7, R10, R9, !PT ;  /* 0x0000000a07057276 */ /* 0x008fce0007800009 */
.L_x_4:
[----:B------:R-:W-:Y:S05]  /*05f0*/  BRA.U !UP1, `(.L_x_0) ;  /* 0x0000000109307547 */ /* 0x000fea000b800000 */
[----:B------:R-:W0:Y:S01]  /*0600*/  LDC.64 R2, c[0x0][0x380] ;  /* 0x0000e000ff027b82 */ /* 0x000e220000000a00 */
[----:B------:R-:W-:Y:S01]  /*0610*/  UIADD3 UR4, UPT, UPT, -UR4, URZ, URZ ;  /* 0x000000ff04047290 */ /* 0x000fe2000fffe1ff */
[----:B0-----:R-:W-:-:S11]  /*0620*/  IMAD.WIDE.U32 R6, R6, 0x4, R2 ;  /* 0x0000000406067825 */ /* 0x001fd600078e0002 */
.L_x_5:
[----:B------:R-:W-:Y:S02]  /*0630*/  MOV R2, R6 ;  /* 0x0000000600027202 */ /* 0x000fe40000000f00 */
[----:B------:R-:W-:-:S05]  /*0640*/  MOV R3, R7 ;  /* 0x0000000700037202 */ /* 0x000fca0000000f00 */
[----:B------:R-:W2:Y:S01]  /*0650*/  LDG.E R2, desc[UR10][R2.64] ;  /* 0x0000000a02027981 */ /* 0x000ea2000c1e1900 */
[----:B------:R-:W-:Y:S01]  /*0660*/  UIADD3 UR4, UPT, UPT, UR4, 0x1, URZ ;  /* 0x0000000104047890 */ /* 0x000fe2000fffe0ff */
[----:B------:R-:W-:-:S03]  /*0670*/  IADD3 R6, P0, PT, R6, 0x4, RZ ;  /* 0x0000000406067810 */ /* 0x000fc60007f1e0ff */
[----:B------:R-:W-:Y:S01]  /*0680*/  UISETP.NE.AND UP0, UPT, UR4, URZ, UPT ;  /* 0x000000ff0400728c */ /* 0x000fe2000bf05270 */
[----:B------:R-:W-:Y:S02]  /*0690*/  IADD3.X R7, PT, PT, RZ, R7, RZ, P0, !PT ;  /* 0x00000007ff077210 */ /* 0x000fe400007fe4ff */
[----:B--2---:R-:W-:-:S06]  /*06a0*/  FMNMX R5, R2, R5, !PT ;  /* 0x0000000502057209 */ /* 0x004fcc0007800000 */
[----:B------:R-:W-:Y:S05]  /*06b0*/  BRA.U UP0, `(.L_x_5) ;  /* 0xfffffffd00dc7547 */ /* 0x000fea000b83ffff */
.L_x_0:
[----:B------:R-:W0:Y:S01]  /*06c0*/  LDCU UR6, c[0x0][0x390] ;  /* 0x00007200ff0677ac */ /* 0x000e220008000800 */
[----:B------:R-:W-:Y:S01]  /*06d0*/  HFMA2 R7, -RZ, RZ, 0, 0 ;  /* 0x00000000ff077431 */ /* 0x000fe200000001ff */
[----:B0-----:R-:W-:-:S09]  /*06e0*/  UISETP.GE.AND UP0, UPT, UR6, 0x1, UPT ;  /* 0x000000010600788c */ /* 0x001fd2000bf06270 */
[----:B------:R-:W-:Y:S05]  /*06f0*/  BRA.U !UP0, `(.L_x_6) ;  /* 0x0000000d08147547 */ /* 0x000fea000b800000 */
[----:B------:R-:W-:Y:S01]  /*0700*/  UISETP.GE.U32.AND UP1, UPT, UR6, 0x8, UPT ;  /* 0x000000080600788c */ /* 0x000fe2000bf26070 */
[----:B------:R-:W-:Y:S01]  /*0710*/  CS2R R6, SRZ ;  /* 0x0000000000067805 */ /* 0x000fe2000001ff00 */
[----:B------:R-:W-:-:S04]  /*0720*/  ULOP3.LUT UR9, UR6, 0x7, URZ, 0xc0, !UPT ;  /* 0x0000000706097892 */ /* 0x000fc8000f8ec0ff */
[----:B------:R-:W-:-:S03]  /*0730*/  UISETP.NE.AND UP0, UPT, UR9, URZ, UPT ;  /* 0x000000ff0900728c */ /* 0x000fc6000bf05270 */
[----:B------:R-:W-:Y:S08]  /*0740*/  BRA.U !UP1, `(.L_x_7) ;  /* 0x0000000509847547 */ /* 0x000ff0000b800000 */
[----:B------:R-:W0:Y:S01]  /*0750*/  LDCU.64 UR4, c[0x0][0x380] ;  /* 0x00007000ff0477ac */ /* 0x000e220008000a00 */
[----:B------:R-:W-:Y:S01]  /*0760*/  MOV R7, RZ ;  /* 0x000000ff00077202 */ /* 0x000fe20000000f00 */
[----:B------:R-:W-:-:S04]  /*0770*/  ULOP3.LUT UR7, UR6, 0x7ffffff8, URZ, 0xc0, !UPT ;  /* 0x7ffffff806077892 */ /* 0x000fc8000f8ec0ff */
[----:B------:R-:W-:Y:S02]  /*0780*/  UIADD3 UR8, UPT, UPT, -UR7, URZ, URZ ;  /* 0x000000ff07087290 */ /* 0x000fe4000fffe1ff */
[----:B------:R-:W-:Y:S01]  /*0790*/  MOV R6, UR7 ;  /* 0x0000000700067c02 */ /* 0x000fe20008000f00 */
[----:B0-----:R-:W-:-:S04]  /*07a0*/  UIADD3 UR4, UP1, UPT, UR4, 0x10, URZ ;  /* 0x0000001004047890 */ /* 0x001fc8000ff3e0ff */
[----:B------:R-:W-:Y:S02]  /*07b0*/  UIADD3.X UR5, UPT, UPT, URZ, UR5, URZ, UP1, !UPT ;  /* 0x00000005ff057290 */ /* 0x000fe40008ffe4ff */
[----:B------:R-:W-:-:S04]  /*07c0*/  MOV R8, UR4 ;  /* 0x0000000400087c02 */ /* 0x000fc80008000f00 */
[----:B------:R-:W-:-:S07]  /*07d0*/  MOV R3, UR5 ;  /* 0x0000000500037c02 */ /* 0x000fce0008000f00 */
.L_x_8:
[----:B------:R-:W-:-:S05]  /*07e0*/  MOV R2, R8 ;  /* 0x0000000800027202 */ /* 0x000fca0000000f00 */
[----:B------:R-:W2:Y:S04]  /*07f0*/  LDG.E R8, desc[UR10][R2.64+-0x10] ;  /* 0xfffff00a02087981 */ /* 0x000ea8000c1e1900 */
[----:B------:R-:W3:Y:S04]  /*0800*/  LDG.E R10, desc[UR10][R2.64+-0xc] ;  /* 0xfffff40a020a7981 */ /* 0x000ee8000c1e1900 */
[----:B------:R-:W4:Y:S04]  /*0810*/  LDG.E R26, desc[UR10][R2.64+-0x8] ;  /* 0xfffff80a021a7981 */ /* 0x000f28000c1e1900 */
[----:B------:R-:W5:Y:S04]  /*0820*/  LDG.E R28, desc[UR10][R2.64+-0x4] ;  /* 0xfffffc0a021c7981 */ /* 0x000f68000c1e1900 */
[----:B------:R-:W5:Y:S04]  /*0830*/  LDG.E R22, desc[UR10][R2.64] ;  /* 0x0000000a02167981 */ /* 0x000f68000c1e1900 */
[----:B------:R-:W5:Y:S04]  /*0840*/  LDG.E R14, desc[UR10][R2.64+0x4] ;  /* 0x0000040a020e7981 */ /* 0x000f68000c1e1900 */
[----:B------:R-:W5:Y:S04]  /*0850*/  LDG.E R20, desc[UR10][R2.64+0x8] ;  /* 0x0000080a02147981 */ /* 0x000f68000c1e1900 */
[----:B------:R-:W5:Y:S01]  /*0860*/  LDG.E R18, desc[UR10][R2.64+0xc] ;  /* 0x00000c0a02127981 */ /* 0x000f62000c1e1900 */
[----:B------:R-:W-:Y:S01]  /*0870*/  HFMA2 R16, -RZ, RZ, 0.96630859375, -0.0022525787353515625 ;  /* 0x3bbb989dff107431 */ /* 0x000fe200000001ff */
[----:B------:R-:W-:Y:S01]  /*0880*/  MOV R13, 0x437c0000 ;  /* 0x437c0000000d7802 */ /* 0x000fe20000000f00 */
[----:B------:R-:W-:-:S04]  /*0890*/  UIADD3 UR8, UPT, UPT, UR8, 0x8, URZ ;  /* 0x0000000808087890 */ /* 0x000fc8000fffe0ff */
[----:B------:R-:W-:Y:S01]  /*08a0*/  UISETP.NE.AND UP1, UPT, UR8, URZ, UPT ;  /* 0x000000ff0800728c */ /* 0x000fe2000bf25270 */
[--C-:B--2---:R-:W-:Y:S01]  /*08b0*/  FADD R11, R8, -R5.reuse ;  /* 0x80000005080b7221 */ /* 0x104fe20000000000 */
[----:B---3--:R-:W-:-:S03]  /*08c0*/  FADD R9, R10, -R5 ;  /* 0x800000050a097221 */ /* 0x008fc60000000000 */
[-C--:B------:R-:W-:Y:S01]  /*08d0*/  FFMA.SAT R12, R11, R16.reuse, 0.5 ;  /* 0x3f0000000b0c7423 */ /* 0x080fe20000002010 */
[----:B------:R-:W-:-:S03]  /*08e0*/  FFMA.SAT R10, R9, R16, 0.5 ;  /* 0x3f000000090a7423 */ /* 0x000fc60000002010 */
[-C--:B------:R-:W-:Y:S01]  /*08f0*/  FFMA.RM R12, R12, R13.reuse, 12582913 ;  /* 0x4b4000010c0c7423 */ /* 0x080fe2000000400d */
[--C-:B----4-:R-:W-:Y:S01]  /*0900*/  FADD R19, R26, -R5.reuse ;  /* 0x800000051a137221 */ /* 0x110fe20000000000 */
[-C--:B------:R-:W-:Y:S02]  /*0910*/  FFMA.RM R10, R10, R13.reuse, 12582913 ;  /* 0x4b4000010a0a7423 */ /* 0x080fe4000000400d */
[----:B------:R-:W-:Y:S01]  /*0920*/  FADD R8, R12, -12583039 ;  /* 0xcb40007f0c087421 */ /* 0x000fe20000000000 */
[--C-:B-----5:R-:W-:Y:S01]  /*0930*/  FADD R17, R28, -R5.reuse ;  /* 0x800000051c117221 */ /* 0x120fe20000000000 */
[-C--:B------:R-:W-:Y:S01]  /*0940*/  FFMA.SAT R26, R19, R16.reuse, 0.5 ;  /* 0x3f000000131a7423 */ /* 0x080fe20000002010 */
[----:B------:R-:W-:Y:S01]  /*0950*/  FADD R24, R10, -12583039 ;  /* 0xcb40007f0a187421 */ /* 0x000fe20000000000 */
[----:B------:R-:W-:Y:S01]  /*0960*/  FFMA R8, R11, 1.4426950216293334961, -R8 ;  /* 0x3fb8aa3b0b087823 */ /* 0x000fe20000000808 */
[-C--:B------:R-:W-:Y:S01]  /*0970*/  FFMA.SAT R28, R17, R16.reuse, 0.5 ;  /* 0x3f000000111c7423 */ /* 0x080fe20000002010 */
[--C-:B------:R-:W-:Y:S01]  /*0980*/  FADD R23, R22, -R5.reuse ;  /* 0x8000000516177221 */ /* 0x100fe20000000000 */
[----:B------:R-:W-:Y:S01]  /*0990*/  FFMA R24, R9, 1.4426950216293334961, -R24 ;  /* 0x3fb8aa3b09187823 */ /* 0x000fe20000000818 */
[----:B------:R-:W-:Y:S01]  /*09a0*/  FFMA R8, R11, 1.925963033500011079e-08, R8 ;  /* 0x32a570600b087823 */ /* 0x000fe20000000008 */
[-C--:B------:R-:W-:Y:S01]  /*09b0*/  FFMA.RM R11, R26, R13.reuse, 12582913 ;  /* 0x4b4000011a0b7423 */ /* 0x080fe2000000400d */
[--C-:B------:R-:W-:Y:S01]  /*09c0*/  FADD R21, R14, -R5.reuse ;  /* 0x800000050e157221 */ /* 0x100fe20000000000 */
[----:B------:R-:W-:Y:S01]  /*09d0*/  FFMA R15, R9, 1.925963033500011079e-08, R24 ;  /* 0x32a57060090f7823 */ /* 0x000fe20000000018 */
[-C--:B------:R-:W-:Y:S01]  /*09e0*/  FFMA.RM R9, R28, R13.reuse, 12582913 ;  /* 0x4b4000011c097423 */ /* 0x080fe2000000400d */
[----:B------:R-:W-:Y:S01]  /*09f0*/  FADD R22, R11, -12583039 ;  /* 0xcb40007f0b167421 */ /* 0x000fe20000000000 */
[-C--:B------:R-:W-:Y:S01]  /*0a00*/  FFMA.SAT R14, R23, R16.reuse, 0.5 ;  /* 0x3f000000170e7423 */ /* 0x080fe20000002010 */
[----:B------:R-:W-:Y:S01]  /*0a10*/  FFMA.SAT R26, R21, R16, 0.5 ;  /* 0x3f000000151a7423 */ /* 0x000fe20000002010 */
[----:B------:R-:W-:Y:S01]  /*0a20*/  FADD R24, R9, -12583039 ;  /* 0xcb40007f09187421 */ /* 0x000fe20000000000 */
[----:B------:R-:W-:Y:S01]  /*0a30*/  FFMA R22, R19, 1.4426950216293334961, -R22 ;  /* 0x3fb8aa3b13167823 */ /* 0x000fe20000000816 */
[-C--:B------:R-:W-:Y:S01]  /*0a40*/  FFMA.RM R14, R14, R13.reuse, 12582913 ;  /* 0x4b4000010e0e7423 */ /* 0x080fe2000000400d */
[----:B------:R-:W0:Y:S01]  /*0a50*/  MUFU.EX2 R8, R8 ;  /* 0x0000000800087308 */ /* 0x000e220000000800 */
[----:B------:R-:W-:Y:S01]  /*0a60*/  FFMA R24, R17, 1.4426950216293334961, -R24 ;  /* 0x3fb8aa3b11187823 */ /* 0x000fe20000000818 */
[----:B------:R-:W-:Y:S01]  /*0a70*/  FFMA R19, R19, 1.925963033500011079e-08, R22 ;  /* 0x32a5706013137823 */ /* 0x000fe20000000016 */
[----:B------:R-:W-:Y:S01]  /*0a80*/  FADD R25, R18, -R5 ;  /* 0x8000000512197221 */ /* 0x000fe20000000000 */
[----:B------:R-:W-:Y:S01]  /*0a90*/  SHF.L.U32 R27, R10, 0x17, RZ ;  /* 0x000000170a1b7819 */ /* 0x000fe200000006ff */
[----:B------:R-:W-:Y:S01]  /*0aa0*/  FFMA R22, R17, 1.925963033500011079e-08, R24 ;  /* 0x32a5706011167823 */ /* 0x000fe20000000018 */
[----:B------:R-:W-:Y:S01]  /*0ab0*/  FADD R24, R14, -12583039 ;  /* 0xcb40007f0e187421 */ /* 0x000fe20000000000 */
[----:B------:R-:W-:Y:S01]  /*0ac0*/  FFMA.RM R17, R26, R13, 12582913 ;  /* 0x4b4000011a117423 */ /* 0x000fe2000000400d */
[----:B------:R-:W1:Y:S01]  /*0ad0*/  MUFU.EX2 R15, R15 ;  /* 0x0000000f000f7308 */ /* 0x000e620000000800 */
[----:B------:R-:W-:Y:S01]  /*0ae0*/  SHF.L.U32 R11, R11, 0x17, RZ ;  /* 0x000000170b0b7819 */ /* 0x000fe200000006ff */
[----:B------:R-:W-:Y:S01]  /*0af0*/  FFMA R24, R23, 1.4426950216293334961, -R24 ;  /* 0x3fb8aa3b17187823 */ /* 0x000fe20000000818 */
[----:B------:R-:W-:Y:S01]  /*0b00*/  FADD R26, R17, -12583039 ;  /* 0xcb40007f111a7421 */ /* 0x000fe20000000000 */
[----:B------:R-:W-:-:S02]  /*0b10*/  SHF.L.U32 R14, R14, 0x17, RZ ;  /* 0x000000170e0e7819 */ /* 0x000fc400000006ff */
[----:B------:R-:W-:Y:S01]  /*0b20*/  FFMA R24, R23, 1.925963033500011079e-08, R24 ;  /* 0x32a5706017187823 */ /* 0x000fe20000000018 */
[----:B------:R-:W-:Y:S01]  /*0b30*/  FADD R23, R20, -R5 ;  /* 0x8000000514177221 */ /* 0x000fe20000000000 */
[----:B------:R-:W-:Y:S01]  /*0b40*/  FFMA R26, R21, 1.4426950216293334961, -R26 ;  /* 0x3fb8aa3b151a7823 */ /* 0x000fe2000000081a */
[----:B------:R-:W2:Y:S02]  /*0b50*/  MUFU.EX2 R19, R19 ;  /* 0x0000001300137308 */ /* 0x000ea40000000800 */
[-C--:B------:R-:W-:Y:S01]  /*0b60*/  FFMA.SAT R18, R23, R16.reuse, 0.5 ;  /* 0x3f00000017127423 */ /* 0x080fe20000002010 */
[----:B------:R-:W-:Y:S01]  /*0b70*/  FFMA R21, R21, 1.925963033500011079e-08, R26 ;  /* 0x32a5706015157823 */ /* 0x000fe2000000001a */
[----:B------:R-:W-:Y:S02]  /*0b80*/  FFMA.SAT R26, R25, R16, 0.5 ;  /* 0x3f000000191a7423 */ /* 0x000fe40000002010 */
[-C--:B------:R-:W-:Y:S02]  /*0b90*/  FFMA.RM R16, R18, R13.reuse, 12582913 ;  /* 0x4b40000112107423 */ /* 0x080fe4000000400d */
[----:B------:R-:W-:Y:S01]  /*0ba0*/  FFMA.RM R13, R26, R13, 12582913 ;  /* 0x4b4000011a0d7423 */ /* 0x000fe2000000400d */
[----:B------:R3:W4:Y:S01]  /*0bb0*/  MUFU.EX2 R20, R22 ;  /* 0x0000001600147308 */ /* 0x0007220000000800 */
[----:B------:R-:W-:Y:S01]  /*0bc0*/  FADD R28, R16, -12583039 ;  /* 0xcb40007f101c7421 */ /* 0x000fe20000000000 */
[----:B------:R-:W-:Y:S01]  /*0bd0*/  SHF.L.U32 R26, R12, 0x17, RZ ;  /* 0x000000170c1a7819 */ /* 0x000fe200000006ff */
[----:B------:R-:W-:-:S02]  /*0be0*/  FADD R10, R13, -12583039 ;  /* 0xcb40007f0d0a7421 */ /* 0x000fc40000000000 */
[C---:B------:R-:W-:Y:S02]  /*0bf0*/  FFMA R28, R23.reuse, 1.4426950216293334961, -R28 ;  /* 0x3fb8aa3b171c7823 */ /* 0x040fe4000000081c */
[----:B0-----:R-:W-:Y:S01]  /*0c00*/  FFMA R8, R26, R8, R7 ;  /* 0x000000081a087223 */ /* 0x001fe20000000007 */
[----:B------:R-:W0:Y:S01]  /*0c10*/  MUFU.EX2 R18, R24 ;  /* 0x0000001800127308 */ /* 0x000e220000000800 */
[----:B------:R-:W-:Y:S01]  /*0c20*/  FFMA R7, R23, 1.925963033500011079e-08, R28 ;  /* 0x32a5706017077823 */ /* 0x000fe2000000001c */
[----:B---3--:R-:W-:Y:S01]  /*0c30*/  FFMA R22, R25, 1.4426950216293334961, -R10 ;  /* 0x3fb8aa3b19167823 */ /* 0x008fe2000000080a */
[----:B-1----:R-:W-:Y:S01]  /*0c40*/  FFMA R8, R27, R15, R8 ;  /* 0x0000000f1b087223 */ /* 0x002fe20000000008 */
[----:B------:R-:W-:Y:S02]  /*0c50*/  SHF.L.U32 R10, R9, 0x17, RZ ;  /* 0x00000017090a7819 */ /* 0x000fe400000006ff */
[----:B------:R-:W-:Y:S01]  /*0c60*/  FFMA R22, R25, 1.925963033500011079e-08, R22 ;  /* 0x32a5706019167823 */ /* 0x000fe20000000016 */
[----:B--2---:R-:W-:Y:S01]  /*0c70*/  FFMA R11, R11, R19, R8 ;  /* 0x000000130b0b7223 */ /* 0x004fe20000000008 */
[----:B------:R-:W1:Y:S01]  /*0c80*/  MUFU.EX2 R12, R21 ;  /* 0x00000015000c7308 */ /* 0x000e620000000800 */
[----:B------:R-:W-:-:S02]  /*0c90*/  SHF.L.U32 R8, R17, 0x17, RZ ;  /* 0x0000001711087819 */ /* 0x000fc400000006ff */
[----:B----4-:R-:W-:Y:S01]  /*0ca0*/  FFMA R11, R10, R20, R11 ;  /* 0x000000140a0b7223 */ /* 0x010fe2000000000b */
[----:B------:R-:W-:-:S04]  /*0cb0*/  SHF.L.U32 R9, R16, 0x17, RZ ;  /* 0x0000001710097819 */ /* 0x000fc800000006ff */
[----:B------:R-:W2:Y:S01]  /*0cc0*/  MUFU.EX2 R7, R7 ;  /* 0x0000000700077308 */ /* 0x000ea20000000800 */
[----:B0-----:R-:W-:-:S07]  /*0cd0*/  FFMA R11, R14, R18, R11 ;  /* 0x000000120e0b7223 */ /* 0x001fce000000000b */
[----:B------:R-:W0:Y:S01]  /*0ce0*/  MUFU.EX2 R22, R22 ;  /* 0x0000001600167308 */ /* 0x000e220000000800 */
[----:B-1----:R-:W-:-:S04]  /*0cf0*/  FFMA R8, R8, R12, R11 ;  /* 0x0000000c08087223 */ /* 0x002fc8000000000b */
[----:B--2---:R-:W-:Y:S01]  /*0d00*/  FFMA R7, R9, R7, R8 ;  /* 0x0000000709077223 */ /* 0x004fe20000000008 */
[----:B------:R-:W-:Y:S02]  /*0d10*/  IADD3 R8, P0, PT, R2, 0x20, RZ ;  /* 0x0000002002087810 */ /* 0x000fe40007f1e0ff */
[----:B------:R-:W-:Y:S02]  /*0d20*/  SHF.L.U32 R2, R13, 0x17, RZ ;  /* 0x000000170d027819 */ /* 0x000fe400000006ff */
[----:B------:R-:W-:-:S03]  /*0d30*/  IADD3.X R3, PT, PT, RZ, R3, RZ, P0, !PT ;  /* 0x00000003ff037210 */ /* 0x000fc600007fe4ff */
[----:B0-----:R-:W-:Y:S01]  /*0d40*/  FFMA R7, R2, R22, R7 ;  /* 0x0000001602077223 */ /* 0x001fe20000000007 */
[----:B------:R-:W-:Y:S06]  /*0d50*/  BRA.U UP1, `(.L_x_8) ;  /* 0xfffffff901a07547 */ /* 0x000fec000b83ffff */
.L_x_7:
        /* <DEDUP_REMOVED lines=8> */
[----:B------:R-:W3:Y:S04]  /*0de0*/  LDG.E R12, desc[UR10][R10.64+0x4] ;  /* 0x0000040a0a0c7981 */ /* 0x000ee8000c1e1900 */
[----:B------:R-:W4:Y:S04]  /*0df0*/  LDG.E R14, desc[UR10][R10.64+0x8] ;  /* 0x0000080a0a0e7981 */ /* 0x000f28000c1e1900 */
[----:B------:R0:W5:Y:S01]  /*0e00*/  LDG.E R16, desc[UR10][R10.64+0xc] ;  /* 0x00000c0a0a107981 */ /* 0x000162000c1e1900 */
[----:B------:R-:W-:Y:S01]  /*0e10*/  HFMA2 R15, -RZ, RZ, 0.96630859375, -0.0022525787353515625 ;  /* 0x3bbb989dff0f7431 */ /* 0x000fe200000001ff */
[----:B------:R-:W-:-:S02]  /*0e20*/  MOV R17, 0x437c0000 ;  /* 0x437c000000117802 */ /* 0x000fc40000000f00 */
[----:B------:R-:W-:Y:S01]  /*0e30*/  IADD3 R6, PT, PT, R6, 0x4, RZ ;  /* 0x0000000406067810 */ /* 0x000fe20007ffe0ff */
[----:B--2---:R-:W-:-:S04]  /*0e40*/  FADD R8, R2, -R5 ;  /* 0x8000000502087221 */ /* 0x004fc80000000000 */
[----:B------:R-:W-:Y:S01]  /*0e50*/  FFMA.SAT R2, R8, R15, 0.5 ;  /* 0x3f00000008027423 */ /* 0x000fe2000000200f */
[----:B---3--:R-:W-:-:S03]  /*0e60*/  FADD R12, R12, -R5 ;  /* 0x800000050c0c7221 */ /* 0x008fc60000000000 */
[----:B------:R-:W-:Y:S01]  /*0e70*/  FFMA.RM R2, R2, R17, 12582913 ;  /* 0x4b40000102027423 */ /* 0x000fe20000004011 */
[----:B------:R-:W-:Y:S01]  /*0e80*/  FFMA.SAT R3, R12, R15, 0.5 ;  /* 0x3f0000000c037423 */ /* 0x000fe2000000200f */
[--C-:B----4-:R-:W-:Y:S02]  /*0e90*/  FADD R9, R14, -R5.reuse ;  /* 0x800000050e097221 */ /* 0x110fe40000000000 */
[----:B------:R-:W-:Y:S01]  /*0ea0*/  FADD R13, R2, -12583039 ;  /* 0xcb40007f020d7421 */ /* 0x000fe20000000000 */
[----:B------:R-:W-:Y:S01]  /*0eb0*/  FFMA.RM R3, R3, R17, 12582913 ;  /* 0x4b40000103037423 */ /* 0x000fe20000004011 */
[-C--:B0-----:R-:W-:Y:S01]  /*0ec0*/  FFMA.SAT R10, R9, R15.reuse, 0.5 ;  /* 0x3f000000090a7423 */ /* 0x081fe2000000200f */
[----:B-----5:R-:W-:Y:S01]  /*0ed0*/  FADD R16, R16, -R5 ;  /* 0x8000000510107221 */ /* 0x020fe20000000000 */
[----:B------:R-:W-:Y:S01]  /*0ee0*/  FFMA R13, R8, 1.4426950216293334961, -R13 ;  /* 0x3fb8aa3b080d7823 */ /* 0x000fe2000000080d */
[C---:B------:R-:W-:Y:S01]  /*0ef0*/  FADD R11, R3.reuse, -12583039 ;  /* 0xcb40007f030b7421 */ /* 0x040fe20000000000 */
[----:B------:R-:W-:Y:S01]  /*0f00*/  SHF.L.U32 R2, R2, 0x17, RZ ;  /* 0x0000001702027819 */ /* 0x000fe200000006ff */
[----:B------:R-:W-:Y:S01]  /*0f10*/  FFMA.SAT R14, R16, R15, 0.5 ;  /* 0x3f000000100e7423 */ /* 0x000fe2000000200f */
[----:B------:R-:W-:Y:S01]  /*0f20*/  FFMA R13, R8, 1.925963033500011079e-08, R13 ;  /* 0x32a57060080d7823 */ /* 0x000fe2000000000d */
[-C--:B------:R-:W-:Y:S01]  /*0f30*/  FFMA.RM R8, R10, R17.reuse, 12582913 ;  /* 0x4b4000010a087423 */ /* 0x080fe20000004011 */
[----:B------:R-:W-:Y:S01]  /*0f40*/  FFMA R11, R12, 1.4426950216293334961, -R11 ;  /* 0x3fb8aa3b0c0b7823 */ /* 0x000fe2000000080b */
[----:B------:R-:W-:Y:S01]  /*0f50*/  FFMA.RM R14, R14, R17, 12582913 ;  /* 0x4b4000010e0e7423 */ /* 0x000fe20000004011 */
[----:B------:R-:W-:Y:S01]  /*0f60*/  SHF.L.U32 R3, R3, 0x17, RZ ;  /* 0x0000001703037819 */ /* 0x000fe200000006ff */
[----:B------:R-:W-:Y:S01]  /*0f70*/  FADD R10, R8, -12583039 ;  /* 0xcb40007f080a7421 */ /* 0x000fe20000000000 */
[----:B------:R-:W-:Y:S01]  /*0f80*/  FFMA R11, R12, 1.925963033500011079e-08, R11 ;  /* 0x32a570600c0b7823 */ /* 0x000fe2000000000b */
[C---:B------:R-:W-:Y:S01]  /*0f90*/  FADD R15, R14.reuse, -12583039 ;  /* 0xcb40007f0e0f7421 */ /* 0x040fe20000000000 */
[----:B------:R-:W0:Y:S01]  /*0fa0*/  MUFU.EX2 R13, R13 ;  /* 0x0000000d000d7308 */ /* 0x000e220000000800 */
[----:B------:R-:W-:Y:S01]  /*0fb0*/  FFMA R10, R9, 1.4426950216293334961, -R10 ;  /* 0x3fb8aa3b090a7823 */ /* 0x000fe2000000080a */
[----:B------:R-:W-:Y:S01]  /*0fc0*/  SHF.L.U32 R14, R14, 0x17, RZ ;  /* 0x000000170e0e7819 */ /* 0x000fe200000006ff */
[----:B------:R-:W-:-:S02]  /*0fd0*/  FFMA R15, R16, 1.4426950216293334961, -R15 ;  /* 0x3fb8aa3b100f7823 */ /* 0x000fc4000000080f */
[----:B------:R-:W-:Y:S02]  /*0fe0*/  FFMA R10, R9, 1.925963033500011079e-08, R10 ;  /* 0x32a57060090a7823 */ /* 0x000fe4000000000a */
[----:B------:R-:W-:Y:S01]  /*0ff0*/  FFMA R15, R16, 1.925963033500011079e-08, R15 ;  /* 0x32a57060100f7823 */ /* 0x000fe2000000000f */
[----:B------:R-:W1:Y:S08]  /*1000*/  MUFU.EX2 R11, R11 ;  /* 0x0000000b000b7308 */ /* 0x000e700000000800 */
[----:B------:R-:W2:Y:S01]  /*1010*/  MUFU.EX2 R10, R10 ;  /* 0x0000000a000a7308 */ /* 0x000ea20000000800 */
[----:B0-----:R-:W-:Y:S01]  /*1020*/  FFMA R2, R2, R13, R7 ;  /* 0x0000000d02027223 */ /* 0x001fe20000000007 */
[----:B------:R-:W-:-:S06]  /*1030*/  SHF.L.U32 R7, R8, 0x17, RZ ;  /* 0x0000001708077819 */ /* 0x000fcc00000006ff */
[----:B------:R-:W0:Y:S01]  /*1040*/  MUFU.EX2 R15, R15 ;  /* 0x0000000f000f7308 */ /* 0x000e220000000800 */
[----:B-1----:R-:W-:-:S04]  /*1050*/  FFMA R2, R3, R11, R2 ;  /* 0x0000000b03027223 */ /* 0x002fc80000000002 */
[----:B--2---:R-:W-:-:S04]  /*1060*/  FFMA R7, R7, R10, R2 ;  /* 0x0000000a07077223 */ /* 0x004fc80000000002 */
[----:B0-----:R-:W-:-:S07]  /*1070*/  FFMA R7, R14, R15, R7 ;  /* 0x0000000f0e077223 */ /* 0x001fce0000000007 */
.L_x_9:
[----:B------:R-:W-:Y:S05]  /*1080*/  BRA.U !UP1, `(.L_x_6) ;  /* 0x0000000109b07547 */ /* 0x000fea000b800000 */
[----:B------:R-:W-:Y:S02]  /*1090*/  UISETP.NE.AND UP0, UPT, UR5, 0x1, UPT ;  /* 0x000000010500788c */ /* 0x000fe4000bf05270 */
[----:B------:R-:W-:-:S04]  /*10a0*/  ULOP3.LUT UR4, UR6, 0x1, URZ, 0xc0, !UPT ;  /* 0x0000000106047892 */ /* 0x000fc8000f8ec0ff */
[----:B------:R-:W-:-:S03]  /*10b0*/  UISETP.NE.U32.AND UP1, UPT, UR4, 0x1, UPT ;  /* 0x000000010400788c */ /* 0x000fc6000bf25070 */
[----:B------:R-:W-:Y:S08]  /*10c0*/  BRA.U !UP0, `(.L_x_10) ;  /* 0x0000000108647547 */ /* 0x000ff0000b800000 */
[----:B------:R-:W0:Y:S02]  /*10d0*/  LDC.64 R2, c[0x0][0x380] ;  /* 0x0000e000ff027b82 */ /* 0x000e240000000a00 */
[----:B0-----:R-:W-:-:S05]  /*10e0*/  IMAD.WIDE.U32 R2, R6, 0x4, R2 ;  /* 0x0000000406027825 */ /* 0x001fca00078e0002 */
[----:B------:R-:W2:Y:S04]  /*10f0*/  LDG.E R8, desc[UR10][R2.64] ;  /* 0x0000000a02087981 */ /* 0x000ea8000c1e1900 */
[----:B------:R-:W3:Y:S01]  /*1100*/  LDG.E R12, desc[UR10][R2.64+0x4] ;  /* 0x0000040a020c7981 */ /* 0x000ee2000c1e1900 */
[----:B------:R-:W-:Y:S01]  /*1110*/  HFMA2 R9, -RZ, RZ, 0.96630859375, -0.0022525787353515625 ;  /* 0x3bbb989dff097431 */ /* 0x000fe200000001ff */
[----:B------:R-:W-:Y:S02]  /*1120*/  MOV R11, 0x437c0000 ;  /* 0x437c0000000b7802 */ /* 0x000fe40000000f00 */
[----:B------:R-:W-:Y:S01]  /*1130*/  IADD3 R6, PT, PT, R6, 0x2, RZ ;  /* 0x0000000206067810 */ /* 0x000fe20007ffe0ff */
[----:B--2---:R-:W-:-:S04]  /*1140*/  FADD R8, R8, -R5 ;  /* 0x8000000508087221 */ /* 0x004fc80000000000 */
[----:B------:R-:W-:Y:S01]  /*1150*/  FFMA.SAT R10, R8, R9, 0.5 ;  /* 0x3f000000080a7423 */ /* 0x000fe20000002009 */
[----:B---3--:R-:W-:-:S03]  /*1160*/  FADD R12, R12, -R5 ;  /* 0x800000050c0c7221 */ /* 0x008fc60000000000 */
[----:B------:R-:W-:Y:S01]  /*1170*/  FFMA.RM R10, R10, R11, 12582913 ;  /* 0x4b4000010a0a7423 */ /* 0x000fe2000000400b */
[----:B------:R-:W-:-:S03]  /*1180*/  FFMA.SAT R14, R12, R9, 0.5 ;  /* 0x3f0000000c0e7423 */ /* 0x000fc60000002009 */
[----:B------:R-:W-:Y:S01]  /*1190*/  FADD R9, R10, -12583039 ;  /* 0xcb40007f0a097421 */ /* 0x000fe20000000000 */
[----:B------:R-:W-:Y:S01]  /*11a0*/  FFMA.RM R14, R14, R11, 12582913 ;  /* 0x4b4000010e0e7423 */ /* 0x000fe2000000400b */
[----:B------:R-:W-:Y:S02]  /*11b0*/  SHF.L.U32 R10, R10, 0x17, RZ ;  /* 0x000000170a0a7819 */ /* 0x000fe400000006ff */
[----:B------:R-:W-:Y:S01]  /*11c0*/  FFMA R9, R8, 1.4426950216293334961, -R9 ;  /* 0x3fb8aa3b08097823 */ /* 0x000fe20000000809 */
[C---:B------:R-:W-:Y:S01]  /*11d0*/  FADD R3, R14.reuse, -12583039 ;  /* 0xcb40007f0e037421 */ /* 0x040fe20000000000 */
[----:B------:R-:W-:Y:S02]  /*11e0*/  SHF.L.U32 R14, R14, 0x17, RZ ;  /* 0x000000170e0e7819 */ /* 0x000fe400000006ff */
[----:B------:R-:W-:Y:S01]  /*11f0*/  FFMA R9, R8, 1.925963033500011079e-08, R9 ;  /* 0x32a5706008097823 */ /* 0x000fe20000000009 */
[----:B------:R-:W-:-:S04]  /*1200*/  FFMA R3, R12, 1.4426950216293334961, -R3 ;  /* 0x3fb8aa3b0c037823 */ /* 0x000fc80000000803 */
[----:B------:R-:W-:Y:S01]  /*1210*/  FFMA R3, R12, 1.925963033500011079e-08, R3 ;  /* 0x32a570600c037823 */ /* 0x000fe20000000003 */
[----:B------:R-:W0:Y:S08]  /*1220*/  MUFU.EX2 R9, R9 ;  /* 0x0000000900097308 */ /* 0x000e300000000800 */
[----:B------:R-:W1:Y:S01]  /*1230*/  MUFU.EX2 R3, R3 ;  /* 0x0000000300037308 */ /* 0x000e620000000800 */
[----:B0-----:R-:W-:-:S04]  /*1240*/  FFMA R7, R10, R9, R7 ;  /* 0x000000090a077223 */ /* 0x001fc80000000007 */
[----:B-1----:R-:W-:-:S07]  /*1250*/  FFMA R7, R14, R3, R7 ;  /* 0x000000030e077223 */ /* 0x002fce0000000007 */
.L_x_10:
[----:B------:R-:W-:Y:S05]  /*1260*/  BRA.U UP1, `(.L_x_6) ;  /* 0x0000000101387547 */ /* 0x000fea000b800000 */
[----:B------:R-:W0:Y:S02]  /*1270*/  LDC.64 R2, c[0x0][0x380] ;  /* 0x0000e000ff027b82 */ /* 0x000e240000000a00 */
[----:B0-----:R-:W-:-:S06]  /*1280*/  IMAD.WIDE.U32 R2, R6, 0x4, R2 ;  /* 0x0000000406027825 */ /* 0x001fcc00078e0002 */
[----:B------:R-:W2:Y:S01]  /*1290*/  LDG.E R2, desc[UR10][R2.64] ;  /* 0x0000000a02027981 */ /* 0x000ea2000c1e1900 */
[----:B------:R-:W-:Y:S01]  /*12a0*/  HFMA2 R9, -RZ, RZ, 0.96630859375, -0.0022525787353515625 ;  /* 0x3bbb989dff097431 */ /* 0x000fe200000001ff */
[----:B------:R-:W-:Y:S01]  /*12b0*/  MOV R11, 0x437c0000 ;  /* 0x437c0000000b7802 */ /* 0x000fe20000000f00 */
[----:B--2---:R-:W-:-:S04]  /*12c0*/  FADD R6, R2, -R5 ;  /* 0x8000000502067221 */ /* 0x004fc80000000000 */
[----:B------:R-:W-:-:S04]  /*12d0*/  FFMA.SAT R8, R6, R9, 0.5 ;  /* 0x3f00000006087423 */ /* 0x000fc80000002009 */
[----:B------:R-:W-:-:S04]  /*12e0*/  FFMA.RM R8, R8, R11, 12582913 ;  /* 0x4b40000108087423 */ /* 0x000fc8000000400b */
[C---:B------:R-:W-:Y:S01]  /*12f0*/  FADD R9, R8.reuse, -12583039 ;  /* 0xcb40007f08097421 */ /* 0x040fe20000000000 */
[----:B------:R-:W-:-:S03]  /*1300*/  SHF.L.U32 R8, R8, 0x17, RZ ;  /* 0x0000001708087819 */ /* 0x000fc600000006ff */
[----:B------:R-:W-:-:S04]  /*1310*/  FFMA R9, R6, 1.4426950216293334961, -R9 ;  /* 0x3fb8aa3b06097823 */ /* 0x000fc80000000809 */
[----:B------:R-:W-:-:S06]  /*1320*/  FFMA R9, R6, 1.925963033500011079e-08, R9 ;  /* 0x32a5706006097823 */ /* 0x000fcc0000000009 */
[----:B------:R-:W0:Y:S02]  /*1330*/  MUFU.EX2 R9, R9 ;  /* 0x0000000900097308 */ /* 0x000e240000000800 */
[----:B0-----:R-:W-:-:S07]  /*1340*/  FFMA R7, R8, R9, R7 ;  /* 0x0000000908077223 */ /* 0x001fce0000000007 */
.L_x_6:
[----:B------:R-:W-:Y:S01]  /*1350*/  MOV R3, 0x3bbb989d ;  /* 0x3bbb989d00037802 */ /* 0x000fe20000000f00 */
[----:B------:R-:W-:Y:S01]  /*1360*/  FADD R0, R0, -R5 ;  /* 0x8000000500007221 */ /* 0x000fe20000000000 */
[----:B------:R-:W-:Y:S01]  /*1370*/  MOV R5, 0x437c0000 ;  /* 0x437c000000057802 */ /* 0x000fe20000000f00 */
[----:B------:R-:W0:Y:S01]  /*1380*/  MUFU.RCP R6, R7 ;  /* 0x0000000700067308 */ /* 0x000e220000001000 */
[----:B------:R-:W-:Y:S01]  /*1390*/  BSSY.RECONVERGENT B0, `(.L_x_11) ;  /* 0x0000014000007945 */ /* 0x000fe20003800200 */
[----:B------:R-:W-:-:S04]  /*13a0*/  FFMA.SAT R2, R0, R3, 0.5 ;  /* 0x3f00000000027423 */ /* 0x000fc80000002003 */
[----:B------:R-:W-:-:S04]  /*13b0*/  FFMA.RM R2, R2, R5, 12582913 ;  /* 0x4b40000102027423 */ /* 0x000fc80000004005 */
[----:B------:R-:W-:-:S04]  /*13c0*/  FADD R3, R2, -12583039 ;  /* 0xcb40007f02037421 */ /* 0x000fc80000000000 */
[----:B------:R-:W-:Y:S01]  /*13d0*/  FFMA R3, R0, 1.4426950216293334961, -R3 ;  /* 0x3fb8aa3b00037823 */ /* 0x000fe20000000803 */
[----:B0-----:R-:W-:-:S03]  /*13e0*/  FFMA R5, R6, -R7, 1 ;  /* 0x3f80000006057423 */ /* 0x001fc60000000807 */
[----:B------:R-:W-:Y:S01]  /*13f0*/  FFMA R3, R0, 1.925963033500011079e-08, R3 ;  /* 0x32a5706000037823 */ /* 0x000fe20000000003 */
[----:B------:R-:W-:Y:S01]  /*1400*/  SHF.L.U32 R0, R2, 0x17, RZ ;  /* 0x0000001702007819 */ /* 0x000fe200000006ff */
[----:B------:R-:W-:-:S04]  /*1410*/  FFMA R5, R6, R5, R6 ;  /* 0x0000000506057223 */ /* 0x000fc80000000006 */
[----:B------:R-:W0:Y:S02]  /*1420*/  MUFU.EX2 R3, R3 ;  /* 0x0000000300037308 */ /* 0x000e240000000800 */
[----:B0-----:R-:W-:-:S06]  /*1430*/  FMUL R0, R0, R3 ;  /* 0x0000000300007220 */ /* 0x001fcc0000400000 */
[----:B------:R-:W0:Y:S01]  /*1440*/  FCHK P0, R0, R7 ;  /* 0x0000000700007302 */ /* 0x000e220000000000 */
[----:B------:R-:W-:-:S04]  /*1450*/  FFMA R2, R0, R5, RZ ;  /* 0x0000000500027223 */ /* 0x000fc800000000ff */
[----:B------:R-:W-:-:S04]  /*1460*/  FFMA R6, R2, -R7, R0 ;  /* 0x8000000702067223 */ /* 0x000fc80000000000 */
[----:B------:R-:W-:Y:S01]  /*1470*/  FFMA R9, R5, R6, R2 ;  /* 0x0000000605097223 */ /* 0x000fe20000000002 */
[----:B0-----:R-:W-:Y:S06]  /*1480*/  @!P0 BRA `(.L_x_12) ;  /* 0x0000000000108947 */ /* 0x001fec0003800000 */
[----:B------:R-:W-:Y:S02]  /*1490*/  MOV R3, R7 ;  /* 0x0000000700037202 */ /* 0x000fe40000000f00 */
[----:B------:R-:W-:-:S07]  /*14a0*/  MOV R2, 0x14c0 ;  /* 0x000014c000027802 */ /* 0x000fce0000000f00 */
[----:B------:R-:W-:Y:S05]  /*14b0*/  CALL.REL.NOINC `($__internal_0_$__cuda_sm3x_div_rn_noftz_f32_slowpath) ;  /* 0x0000000000187944 */ /* 0x000fea0003c00000 */
[----:B------:R-:W-:-:S07]  /*14c0*/  MOV R9, R0 ;  /* 0x0000000000097202 */ /* 0x000fce0000000f00 */
.L_x_12:
[----:B------:R-:W-:Y:S05]  /*14d0*/  BSYNC.RECONVERGENT B0 ;  /* 0x0000000000007941 */ /* 0x000fea0003800200 */
.L_x_11:
[----:B------:R-:W0:Y:S02]  /*14e0*/  LDC.64 R2, c[0x0][0x388] ;  /* 0x0000e200ff027b82 */ /* 0x000e240000000a00 */
[----:B0-----:R-:W-:-:S05]  /*14f0*/  IMAD.WIDE R4, R4, 0x4, R2 ;  /* 0x0000000404047825 */ /* 0x001fca00078e0202 */
[----:B------:R-:W-:Y:S01]  /*1500*/  STG.E desc[UR10][R4.64], R9 ;  /* 0x0000000904007986 */ /* 0x000fe2000c10190a */
[----:B------:R-:W-:Y:S05]  /*1510*/  EXIT ;  /* 0x000000000000794d */ /* 0x000fea0003800000 */
        .weak           $__internal_0_$__cuda_sm3x_div_rn_noftz_f32_slowpath
        .type           $__internal_0_$__cuda_sm3x_div_rn_noftz_f32_slowpath,@function
        .size           $__internal_0_$__cuda_sm3x_div_rn_noftz_f32_slowpath,(.L_x_25 - $__internal_0_$__cuda_sm3x_div_rn_noftz_f32_slowpath)
$__internal_0_$__cuda_sm3x_div_rn_noftz_f32_slowpath:
[----:B------:R-:W-:Y:S01]  /*1520*/  SHF.R.U32.HI R6, RZ, 0x17, R3 ;  /* 0x00000017ff067819 */ /* 0x000fe20000011603 */
[----:B------:R-:W-:Y:S01]  /*1530*/  BSSY.RECONVERGENT B1, `(.L_x_13) ;  /* 0x0000063000017945 */ /* 0x000fe20003800200 */
[----:B------:R-:W-:Y:S02]  /*1540*/  SHF.R.U32.HI R5, RZ, 0x17, R0 ;  /* 0x00000017ff057819 */ /* 0x000fe40000011600 */
[----:B------:R-:W-:Y:S02]  /*1550*/  LOP3.LUT R11, R6, 0xff, RZ, 0xc0, !PT ;  /* 0x000000ff060b7812 */ /* 0x000fe400078ec0ff */
[----:B------:R-:W-:Y:S02]  /*1560*/  LOP3.LUT R8, R5, 0xff, RZ, 0xc0, !PT ;  /* 0x000000ff05087812 */ /* 0x000fe400078ec0ff */
[----:B------:R-:W-:Y:S02]  /*1570*/  IADD3 R9, PT, PT, R11, -0x1, RZ ;  /* 0xffffffff0b097810 */ /* 0x000fe40007ffe0ff */
[----:B------:R-:W-:-:S02]  /*1580*/  IADD3 R7, PT, PT, R8, -0x1, RZ ;  /* 0xffffffff08077810 */ /* 0x000fc40007ffe0ff */
[----:B------:R-:W-:Y:S02]  /*1590*/  ISETP.GT.U32.AND P0, PT, R9, 0xfd, PT ;  /* 0x000000fd0900780c */ /* 0x000fe40003f04070 */
[----:B------:R-:W-:Y:S02]  /*15a0*/  MOV R5, R0 ;  /* 0x0000000000057202 */ /* 0x000fe40000000f00 */
[----:B------:R-:W-:-:S13]  /*15b0*/  ISETP.GT.U32.OR P0, PT, R7, 0xfd, P0 ;  /* 0x000000fd0700780c */ /* 0x000fda0000704470 */
[----:B------:R-:W-:Y:S01]  /*15c0*/  @!P0 MOV R6, RZ ;  /* 0x000000ff00068202 */ /* 0x000fe20000000f00 */
[----:B------:R-:W-:Y:S06]  /*15d0*/  @!P0 BRA `(.L_x_14) ;  /* 0x00000000005c8947 */ /* 0x000fec0003800000 */
[----:B------:R-:W-:Y:S02]  /*15e0*/  FSETP.GTU.FTZ.AND P1, PT, |R3|, +INF , PT ;  /* 0x7f8000000300780b */ /* 0x000fe40003f3c200 */
[----:B------:R-:W-:-:S04]  /*15f0*/  FSETP.GTU.FTZ.AND P0, PT, |R0|, +INF , PT ;  /* 0x7f8000000000780b */ /* 0x000fc80003f1c200 */
[----:B------:R-:W-:-:S13]  /*1600*/  PLOP3.LUT P0, PT, P0, P1, PT, 0xf8, 0x8f ;  /* 0x00000000008f781c */ /* 0x000fda0000703f70 */
[----:B------:R-:W-:Y:S05]  /*1610*/  @P0 BRA `(.L_x_15) ;  /* 0x00000004004c0947 */ /* 0x000fea0003800000 */
[----:B------:R-:W-:-:S13]  /*1620*/  LOP3.LUT P0, RZ, R3, 0x7fffffff, R5, 0xc8, !PT ;  /* 0x7fffffff03ff7812 */ /* 0x000fda000780c805 */
[----:B------:R-:W-:Y:S05]  /*1630*/  @!P0 BRA `(.L_x_16) ;  /* 0x00000004003c8947 */ /* 0x000fea0003800000 */
[C---:B------:R-:W-:Y:S02]  /*1640*/  FSETP.NEU.FTZ.AND P2, PT, |R0|.reuse, +INF , PT ;  /* 0x7f8000000000780b */ /* 0x040fe40003f5d200 */
[----:B------:R-:W-:Y:S02]  /*1650*/  FSETP.NEU.FTZ.AND P1, PT, |R3|, +INF , PT ;  /* 0x7f8000000300780b */ /* 0x000fe40003f3d200 */
[----:B------:R-:W-:-:S11]  /*1660*/  FSETP.NEU.FTZ.AND P0, PT, |R0|, +INF , PT ;  /* 0x7f8000000000780b */ /* 0x000fd60003f1d200 */
[----:B------:R-:W-:Y:S05]  /*1670*/  @!P1 BRA !P2, `(.L_x_16) ;  /* 0x00000004002c9947 */ /* 0x000fea0005000000 */
[----:B------:R-:W-:-:S04]  /*1680*/  LOP3.LUT P2, RZ, R5, 0x7fffffff, RZ, 0xc0, !PT ;  /* 0x7fffffff05ff7812 */ /* 0x000fc8000784c0ff */
[----:B------:R-:W-:-:S13]  /*1690*/  PLOP3.LUT P1, PT, P1, P2, PT, 0x2f, 0xf2 ;  /* 0x0000000000f2781c */ /* 0x000fda0000f24577 */
[----:B------:R-:W-:Y:S05]  /*16a0*/  @P1 BRA `(.L_x_17) ;  /* 0x0000000400181947 */ /* 0x000fea0003800000 */
[----:B------:R-:W-:-:S04]  /*16b0*/  LOP3.LUT P1, RZ, R3, 0x7fffffff, RZ, 0xc0, !PT ;  /* 0x7fffffff03ff7812 */ /* 0x000fc8000782c0ff */
[----:B------:R-:W-:-:S13]  /*16c0*/  PLOP3.LUT P0, PT, P0, P1, PT, 0x2f, 0xf2 ;  /* 0x0000000000f2781c */ /* 0x000fda0000702577 */
[----:B------:R-:W-:Y:S05]  /*16d0*/  @P0 BRA `(.L_x_18) ;  /* 0x0000000400000947 */ /* 0x000fea0003800000 */
[----:B------:R-:W-:Y:S02]  /*16e0*/  ISETP.GE.AND P0, PT, R7, RZ, PT ;  /* 0x000000ff0700720c */ /* 0x000fe40003f06270 */
[----:B------:R-:W-:-:S11]  /*16f0*/  ISETP.GE.AND P1, PT, R9, RZ, PT ;  /* 0x000000ff0900720c */ /* 0x000fd60003f26270 */
[----:B------:R-:W-:Y:S01]  /*1700*/  @P0 MOV R6, RZ ;  /* 0x000000ff00060202 */ /* 0x000fe20000000f00 */
[----:B------:R-:W-:Y:S01]  /*1710*/  @!P0 FFMA R5, R0, 1.84467440737095516160e+19, RZ ;  /* 0x5f80000000058823 */ /* 0x000fe200000000ff */
[----:B------:R-:W-:Y:S01]  /*1720*/  @!P0 MOV R6, 0xffffffc0 ;  /* 0xffffffc000068802 */ /* 0x000fe20000000f00 */
[----:B------:R-:W-:-:S03]  /*1730*/  @!P1 FFMA R3, R3, 1.84467440737095516160e+19, RZ ;  /* 0x5f80000003039823 */ /* 0x000fc600000000ff */
[----:B------:R-:W-:-:S07]  /*1740*/  @!P1 IADD3 R6, PT, PT, R6, 0x40, RZ ;  /* 0x0000004006069810 */ /* 0x000fce0007ffe0ff */
.L_x_14:
[----:B------:R-:W-:Y:S01]  /*1750*/  LEA R0, R11, 0xc0800000, 0x17 ;  /* 0xc08000000b007811 */ /* 0x000fe200078eb8ff */
[----:B------:R-:W-:Y:S01]  /*1760*/  BSSY.RECONVERGENT B2, `(.L_x_19) ;  /* 0x0000036000027945 */ /* 0x000fe20003800200 */
[----:B------:R-:W-:Y:S02]  /*1770*/  IADD3 R8, PT, PT, R8, -0x7f, RZ ;  /* 0xffffff8108087810 */ /* 0x000fe40007ffe0ff */
[----:B------:R-:W-:-:S03]  /*1780*/  IADD3 R3, PT, PT, -R0, R3, RZ ;  /* 0x0000000300037210 */ /* 0x000fc60007ffe1ff */
[----:B------:R-:W-:Y:S01]  /*1790*/  IMAD R0, R8, -0x800000, R5 ;  /* 0xff80000008007824 */ /* 0x000fe200078e0205 */
[----:B------:R-:W0:Y:S01]  /*17a0*/  MUFU.RCP R7, R3 ;  /* 0x0000000300077308 */ /* 0x000e220000001000 */
[----:B------:R-:W-:-:S04]  /*17b0*/  FADD.FTZ R9, -R3, -RZ ;  /* 0x800000ff03097221 */ /* 0x000fc80000010100 */
[----:B0-----:R-:W-:-:S04]  /*17c0*/  FFMA R10, R7, R9, 1 ;  /* 0x3f800000070a7423 */ /* 0x001fc80000000009 */
[----:B------:R-:W-:-:S04]  /*17d0*/  FFMA R12, R7, R10, R7 ;  /* 0x0000000a070c7223 */ /* 0x000fc80000000007 */
[----:B------:R-:W-:-:S04]  /*17e0*/  FFMA R5, R0, R12, RZ ;  /* 0x0000000c00057223 */ /* 0x000fc800000000ff */
[----:B------:R-:W-:-:S04]  /*17f0*/  FFMA R10, R9, R5, R0 ;  /* 0x00000005090a7223 */ /* 0x000fc80000000000 */
[----:B------:R-:W-:Y:S01]  /*1800*/  FFMA R7, R12, R10, R5 ;  /* 0x0000000a0c077223 */ /* 0x000fe20000000005 */
[----:B------:R-:W-:-:S03]  /*1810*/  IADD3 R5, PT, PT, R8, 0x7f, -R11 ;  /* 0x0000007f08057810 */ /* 0x000fc60007ffe80b */
[----:B------:R-:W-:Y:S01]  /*1820*/  FFMA R10, R9, R7, R0 ;  /* 0x00000007090a7223 */ /* 0x000fe20000000000 */
[----:B------:R-:W-:-:S03]  /*1830*/  IADD3 R5, PT, PT, R5, R6, RZ ;  /* 0x0000000605057210 */ /* 0x000fc60007ffe0ff */
[----:B------:R-:W-:-:S05]  /*1840*/  FFMA R0, R12, R10, R7 ;  /* 0x0000000a0c007223 */ /* 0x000fca0000000007 */
[----:B------:R-:W-:-:S04]  /*1850*/  SHF.R.U32.HI R3, RZ, 0x17, R0 ;  /* 0x00000017ff037819 */ /* 0x000fc80000011600 */
[----:B------:R-:W-:-:S04]  /*1860*/  LOP3.LUT R3, R3, 0xff, RZ, 0xc0, !PT ;  /* 0x000000ff03037812 */ /* 0x000fc800078ec0ff */
[----:B------:R-:W-:-:S04]  /*1870*/  IADD3 R9, PT, PT, R3, R5, RZ ;  /* 0x0000000503097210 */ /* 0x000fc80007ffe0ff */
[----:B------:R-:W-:-:S04]  /*1880*/  IADD3 R3, PT, PT, R9, -0x1, RZ ;  /* 0xffffffff09037810 */ /* 0x000fc80007ffe0ff */
[----:B------:R-:W-:-:S13]  /*1890*/  ISETP.GE.U32.AND P0, PT, R3, 0xfe, PT ;  /* 0x000000fe0300780c */ /* 0x000fda0003f06070 */
[----:B------:R-:W-:Y:S05]  /*18a0*/  @!P0 BRA `(.L_x_20) ;  /* 0x0000000000808947 */ /* 0x000fea0003800000 */
[----:B------:R-:W-:-:S13]  /*18b0*/  ISETP.GT.AND P0, PT, R9, 0xfe, PT ;  /* 0x000000fe0900780c */ /* 0x000fda0003f04270 */
[----:B------:R-:W-:Y:S05]  /*18c0*/  @P0 BRA `(.L_x_21) ;  /* 0x00000000006c0947 */ /* 0x000fea0003800000 */
[----:B------:R-:W-:-:S13]  /*18d0*/  ISETP.GE.AND P0, PT, R9, 0x1, PT ;  /* 0x000000010900780c */ /* 0x000fda0003f06270 */
[----:B------:R-:W-:Y:S05]  /*18e0*/  @P0 BRA `(.L_x_22) ;  /* 0x0000000000740947 */ /* 0x000fea0003800000 */
[----:B------:R-:W-:Y:S02]  /*18f0*/  ISETP.GE.AND P0, PT, R9, -0x18, PT ;  /* 0xffffffe80900780c */ /* 0x000fe40003f06270 */
[----:B------:R-:W-:-:S11]  /*1900*/  LOP3.LUT R0, R0, 0x80000000, RZ, 0xc0, !PT ;  /* 0x8000000000007812 */ /* 0x000fd600078ec0ff */
[----:B------:R-:W-:Y:S05]  /*1910*/  @!P0 BRA `(.L_x_22) ;  /* 0x0000000000688947 */ /* 0x000fea0003800000 */
[CCC-:B------:R-:W-:Y:S01]  /*1920*/  FFMA.RZ R3, R12.reuse, R10.reuse, R7.reuse ;  /* 0x0000000a0c037223 */ /* 0x1c0fe2000000c007 */
[C---:B------:R-:W-:Y:S01]  /*1930*/  IADD3 R8, PT, PT, R9.reuse, 0x20, RZ ;  /* 0x0000002009087810 */ /* 0x040fe20007ffe0ff */
[CCC-:B------:R-:W-:Y:S01]  /*1940*/  FFMA.RM R6, R12.reuse, R10.reuse, R7.reuse ;  /* 0x0000000a0c067223 */ /* 0x1c0fe20000004007 */
[----:B------:R-:W-:Y:S02]  /*1950*/  ISETP.NE.AND P2, PT, R9, RZ, PT ;  /* 0x000000ff0900720c */ /* 0x000fe40003f45270 */
[----:B------:R-:W-:Y:S01]  /*1960*/  LOP3.LUT R5, R3, 0x7fffff, RZ, 0xc0, !PT ;  /* 0x007fffff03057812 */ /* 0x000fe200078ec0ff */
[----:B------:R-:W-:Y:S01]  /*1970*/  FFMA.RP R3, R12, R10, R7 ;  /* 0x0000000a0c037223 */ /* 0x000fe20000008007 */
[----:B------:R-:W-:Y:S02]  /*1980*/  ISETP.NE.AND P1, PT, R9, RZ, PT ;  /* 0x000000ff0900720c */ /* 0x000fe40003f25270 */
[----:B------:R-:W-:Y:S02]  /*1990*/  LOP3.LUT R5, R5, 0x800000, RZ, 0xfc, !PT ;  /* 0x0080000005057812 */ /* 0x000fe400078efcff */
[----:B------:R-:W-:-:S02]  /*19a0*/  IADD3 R7, PT, PT, -R9, RZ, RZ ;  /* 0x000000ff09077210 */ /* 0x000fc40007ffe1ff */
[----:B------:R-:W-:Y:S02]  /*19b0*/  SHF.L.U32 R8, R5, R8, RZ ;  /* 0x0000000805087219 */ /* 0x000fe400000006ff */
[----:B------:R-:W-:Y:S02]  /*19c0*/  FSETP.NEU.FTZ.AND P0, PT, R3, R6, PT ;  /* 0x000000060300720b */ /* 0x000fe40003f1d000 */
[----:B------:R-:W-:Y:S02]  /*19d0*/  SEL R6, R7, RZ, P2 ;  /* 0x000000ff07067207 */ /* 0x000fe40001000000 */
[----:B------:R-:W-:Y:S02]  /*19e0*/  ISETP.NE.AND P1, PT, R8, RZ, P1 ;  /* 0x000000ff0800720c */ /* 0x000fe40000f25270 */
[----:B------:R-:W-:Y:S02]  /*19f0*/  SHF.R.U32.HI R6, RZ, R6, R5 ;  /* 0x00000006ff067219 */ /* 0x000fe40000011605 */
[----:B------:R-:W-:-:S02]  /*1a00*/  PLOP3.LUT P0, PT, P0, P1, PT, 0xf8, 0x8f ;  /* 0x00000000008f781c */ /* 0x000fc40000703f70 */
[----:B------:R-:W-:Y:S02]  /*1a10*/  SHF.R.U32.HI R8, RZ, 0x1, R6 ;  /* 0x00000001ff087819 */ /* 0x000fe40000011606 */
[----:B------:R-:W-:-:S04]  /*1a20*/  SEL R3, RZ, 0x1, !P0 ;  /* 0x00000001ff037807 */ /* 0x000fc80004000000 */
[----:B------:R-:W-:-:S04]  /*1a30*/  LOP3.LUT R3, R3, 0x1, R8, 0xf8, !PT ;  /* 0x0000000103037812 */ /* 0x000fc800078ef808 */
[----:B------:R-:W-:-:S04]  /*1a40*/  LOP3.LUT R3, R3, R6, RZ, 0xc0, !PT ;  /* 0x0000000603037212 */ /* 0x000fc800078ec0ff */
[----:B------:R-:W-:-:S04]  /*1a50*/  IADD3 R3, PT, PT, R8, R3, RZ ;  /* 0x0000000308037210 */ /* 0x000fc80007ffe0ff */
[----:B------:R-:W-:Y:S01]  /*1a60*/  LOP3.LUT R0, R3, R0, RZ, 0xfc, !PT ;  /* 0x0000000003007212 */ /* 0x000fe200078efcff */
[----:B------:R-:W-:Y:S06]  /*1a70*/  BRA `(.L_x_22) ;  /* 0x0000000000107947 */ /* 0x000fec0003800000 */
.L_x_21:
[----:B------:R-:W-:-:S04]  /*1a80*/  LOP3.LUT R0, R0, 0x80000000, RZ, 0xc0, !PT ;  /* 0x8000000000007812 */ /* 0x000fc800078ec0ff */
[----:B------:R-:W-:Y:S01]  /*1a90*/  LOP3.LUT R0, R0, 0x7f800000, RZ, 0xfc, !PT ;  /* 0x7f80000000007812 */ /* 0x000fe200078efcff */
[----:B------:R-:W-:Y:S06]  /*1aa0*/  BRA `(.L_x_22) ;  /* 0x0000000000047947 */ /* 0x000fec0003800000 */
.L_x_20:
[----:B------:R-:W-:-:S07]  /*1ab0*/  LEA R0, R5, R0, 0x17 ;  /* 0x0000000005007211 */ /* 0x000fce00078eb8ff */
.L_x_22:
[----:B------:R-:W-:Y:S05]  /*1ac0*/  BSYNC.RECONVERGENT B2 ;  /* 0x0000000000027941 */ /* 0x000fea0003800200 */
.L_x_19:
[----:B------:R-:W-:Y:S05]  /*1ad0*/  BRA `(.L_x_23) ;  /* 0x0000000000207947 */ /* 0x000fea0003800000 */
.L_x_18:
[----:B------:R-:W-:-:S04]  /*1ae0*/  LOP3.LUT R0, R3, 0x80000000, R5, 0x48, !PT ;  /* 0x8000000003007812 */ /* 0x000fc800078e4805 */
[----:B------:R-:W-:Y:S01]  /*1af0*/  LOP3.LUT R0, R0, 0x7f800000, RZ, 0xfc, !PT ;  /* 0x7f80000000007812 */ /* 0x000fe200078efcff */
[----:B------:R-:W-:Y:S06]  /*1b00*/  BRA `(.L_x_23) ;  /* 0x0000000000147947 */ /* 0x000fec0003800000 */
.L_x_17:
[----:B------:R-:W-:Y:S01]  /*1b10*/  LOP3.LUT R0, R3, 0x80000000, R5, 0x48, !PT ;  /* 0x8000000003007812 */ /* 0x000fe200078e4805 */
[----:B------:R-:W-:Y:S06]  /*1b20*/  BRA `(.L_x_23) ;  /* 0x00000000000c7947 */ /* 0x000fec0003800000 */
.L_x_16:
[----:B------:R-:W0:Y:S01]  /*1b30*/  MUFU.RSQ R0, -QNAN ;  /* 0xffc0000000007908 */ /* 0x000e220000001400 */
[----:B------:R-:W-:Y:S05]  /*1b40*/  BRA `(.L_x_23) ;  /* 0x0000000000047947 */ /* 0x000fea0003800000 */
.L_x_15:
[----:B------:R-:W-:-:S07]  /*1b50*/  FADD.FTZ R0, R0, R3 ;  /* 0x0000000300007221 */ /* 0x000fce0000010000 */
.L_x_23:
[----:B------:R-:W-:Y:S05]  /*1b60*/  BSYNC.RECONVERGENT B1 ;  /* 0x0000000000017941 */ /* 0x000fea0003800200 */
.L_x_13:
[----:B------:R-:W-:-:S04]  /*1b70*/  HFMA2 R3, -RZ, RZ, 0, 0 ;  /* 0x00000000ff037431 */ /* 0x000fc800000001ff */
[----:B0-----:R-:W-:Y:S05]  /*1b80*/  RET.REL.NODEC R2 `(_Z7softmaxPfS_i) ;  /* 0xffffffe4021c7950 */ /* 0x001fea0003c3ffff */
.L_x_24:
[----:B------:R-:W-:-:S00]  /*1b90*/  BRA `(.L_x_24) ;  /* 0xfffffffc00fc7947 */ /* 0x000fc0000383ffff */
[----:B------:R-:W-:-:S00]  /*1ba0*/  NOP ;  /* 0x0000000000007918 */ /* 0x000fc00000000000 */
        /* <DEDUP_REMOVED lines=13> */
.L_x_25:


//--------------------- .nv.shared.reserved.0     --------------------------
	.section	.nv.shared.reserved.0,"aw",@nobits
	.weak		__nv_reservedSMEM_offset_0_alias
	.size		__nv_reservedSMEM_offset_0_alias, 0, 64
	.other		__nv_reservedSMEM_offset_0_alias,@"STO_CUDA_RESERVED_SHARED STV_DEFAULT"
__nv_reservedSMEM_offset_0_alias:
	.zero		0
	.zero		64


//--------------------- .nv.constant0._Z7softmaxPfS_i --------------------------
	.section	.nv.constant0._Z7softmaxPfS_i,"a",@progbits
	.sectionflags	@""
	.align	4
.nv.constant0._Z7softmaxPfS_i:
	.zero		916


//--------------------- SYMBOLS --------------------------

	.type		.nv.reservedSmem.offset0,@object
	.size		.nv.reservedSmem.offset0,0x4
